//
// Generated by NVIDIA NVVM Compiler
//
// Compiler Build ID: CL-36424714
// Cuda compilation tools, release 13.0, V13.0.88
// Based on NVVM 20.0.0
//

.version 9.0
.target sm_100
.address_size 64

	// .globl	_Z15equalize_kernelPf
.const .align 8 .b8 inArgsCdf_d[136];
.const .align 8 .b8 inArgsEq_d[152];

.visible .entry _Z15equalize_kernelPf(
	.param .u64 .ptr .align 1 _Z15equalize_kernelPf_param_0
)
{
	.reg .pred 	%p<28>;
	.reg .b32 	%r<18>;
	.reg .b32 	%f<143>;
	.reg .b64 	%rd<223>;
	.reg .b64 	%fd<73>;

	ld.param.u64 	%rd44, [_Z15equalize_kernelPf_param_0];
	mov.u32 	%r1, %tid.x;
	mov.u32 	%r2, %ctaid.x;
	mov.u32 	%r3, %ntid.x;
	mad.lo.s32 	%r4, %r2, %r3, %r1;
	cvt.u64.u32 	%rd1, %r4;
	mov.u32 	%r5, %tid.y;
	mov.u32 	%r6, %ctaid.y;
	mov.u32 	%r7, %ntid.y;
	mad.lo.s32 	%r8, %r6, %r7, %r5;
	cvt.u64.u32 	%rd2, %r8;
	mov.u32 	%r10, %tid.z;
	mov.u32 	%r11, %ctaid.z;
	mov.u32 	%r12, %ntid.z;
	mad.lo.s32 	%r13, %r11, %r12, %r10;
	cvt.u64.u32 	%rd3, %r13;
	ld.const.u64 	%rd4, [inArgsEq_d];
	setp.le.u64 	%p1, %rd4, %rd1;
	ld.const.u64 	%rd45, [inArgsEq_d+8];
	setp.le.u64 	%p2, %rd45, %rd2;
	or.pred  	%p3, %p1, %p2;
	ld.const.u64 	%rd46, [inArgsEq_d+16];
	setp.le.u64 	%p4, %rd46, %rd3;
	or.pred  	%p5, %p3, %p4;
	mov.f32 	%f132, 0f00000000;
	@%p5 bra 	$L__BB0_54;
	cvt.u32.u64 	%r15, %rd1;
	cvta.to.global.u64 	%rd49, %rd44;
	mad.lo.s64 	%rd50, %rd45, %rd3, %rd2;
	mad.lo.s64 	%rd51, %rd50, %rd4, %rd1;
	shl.b64 	%rd52, %rd51, 2;
	add.s64 	%rd6, %rd49, %rd52;
	ld.global.f32 	%f1, [%rd6];
	cvt.rn.f32.u32 	%f2, %r15;
	ld.const.u64 	%rd53, [inArgsEq_d+24];
	cvt.rn.f32.u64 	%f3, %rd53;
	setp.le.f32 	%p6, %f2, %f3;
	mov.b64 	%rd217, 0;
	mov.u64 	%rd218, %rd217;
	@%p6 bra 	$L__BB0_5;
	ld.const.u64 	%rd54, [inArgsEq_d+48];
	cvt.rn.f32.u64 	%f47, %rd54;
	setp.ltu.f32 	%p7, %f2, %f47;
	@%p7 bra 	$L__BB0_4;
	ld.const.u64 	%rd55, [inArgsEq_d+72];
	add.s64 	%rd217, %rd55, -1;
	mov.u64 	%rd218, %rd217;
	bra.uni 	$L__BB0_5;
$L__BB0_4:
	sub.f32 	%f49, %f2, %f3;
	ld.const.u64 	%rd56, [inArgsEq_d+96];
	cvt.rn.f32.u64 	%f50, %rd56;
	div.rn.f32 	%f51, %f49, %f50;
	cvt.rzi.u64.f32 	%rd218, %f51;
	add.s64 	%rd217, %rd218, 1;
	cvt.rn.f32.u64 	%f52, %rd218;
	mul.f32 	%f53, %f52, %f50;
	sub.f32 	%f54, %f49, %f53;
	div.rn.f32 	%f132, %f54, %f50;
$L__BB0_5:
	cvt.u32.u64 	%r16, %rd2;
	cvt.rn.f32.u32 	%f6, %r16;
	ld.const.u64 	%rd58, [inArgsEq_d+32];
	cvt.rn.f32.u64 	%f7, %rd58;
	setp.le.f32 	%p8, %f6, %f7;
	mov.f32 	%f133, 0f00000000;
	mov.b64 	%rd219, 0;
	mov.u64 	%rd220, %rd219;
	@%p8 bra 	$L__BB0_9;
	ld.const.u64 	%rd59, [inArgsEq_d+56];
	cvt.rn.f32.u64 	%f56, %rd59;
	setp.ltu.f32 	%p9, %f6, %f56;
	@%p9 bra 	$L__BB0_8;
	ld.const.u64 	%rd60, [inArgsEq_d+80];
	add.s64 	%rd219, %rd60, -1;
	mov.u64 	%rd220, %rd219;
	bra.uni 	$L__BB0_9;
$L__BB0_8:
	sub.f32 	%f58, %f6, %f7;
	ld.const.u64 	%rd61, [inArgsEq_d+104];
	cvt.rn.f32.u64 	%f59, %rd61;
	div.rn.f32 	%f60, %f58, %f59;
	cvt.rzi.u64.f32 	%rd220, %f60;
	add.s64 	%rd219, %rd220, 1;
	cvt.rn.f32.u64 	%f61, %rd220;
	mul.f32 	%f62, %f61, %f59;
	sub.f32 	%f63, %f58, %f62;
	div.rn.f32 	%f133, %f63, %f59;
$L__BB0_9:
	cvt.u32.u64 	%r17, %rd3;
	cvt.rn.f32.u32 	%f10, %r17;
	ld.const.u64 	%rd63, [inArgsEq_d+40];
	cvt.rn.f32.u64 	%f11, %rd63;
	setp.le.f32 	%p10, %f10, %f11;
	mov.f32 	%f134, 0f00000000;
	mov.b64 	%rd221, 0;
	mov.u64 	%rd222, %rd221;
	@%p10 bra 	$L__BB0_13;
	ld.const.u64 	%rd64, [inArgsEq_d+64];
	cvt.rn.f32.u64 	%f65, %rd64;
	setp.ltu.f32 	%p11, %f10, %f65;
	@%p11 bra 	$L__BB0_12;
	ld.const.u64 	%rd65, [inArgsEq_d+88];
	add.s64 	%rd221, %rd65, -1;
	mov.u64 	%rd222, %rd221;
	bra.uni 	$L__BB0_13;
$L__BB0_12:
	sub.f32 	%f67, %f10, %f11;
	ld.const.u64 	%rd66, [inArgsEq_d+112];
	cvt.rn.f32.u64 	%f68, %rd66;
	div.rn.f32 	%f69, %f67, %f68;
	cvt.rzi.u64.f32 	%rd222, %f69;
	add.s64 	%rd221, %rd222, 1;
	cvt.rn.f32.u64 	%f70, %rd222;
	mul.f32 	%f71, %f70, %f68;
	sub.f32 	%f72, %f67, %f71;
	div.rn.f32 	%f134, %f72, %f68;
$L__BB0_13:
	ld.const.u64 	%rd67, [inArgsEq_d+72];
	ld.const.u64 	%rd68, [inArgsEq_d+80];
	mul.lo.s64 	%rd22, %rd68, %rd222;
	add.s64 	%rd69, %rd22, %rd220;
	mul.lo.s64 	%rd23, %rd69, %rd67;
	add.s64 	%rd70, %rd23, %rd218;
	ld.const.u64 	%rd71, [inArgsEq_d+128];
	cvta.to.global.u64 	%rd72, %rd71;
	shl.b64 	%rd73, %rd70, 2;
	add.s64 	%rd74, %rd72, %rd73;
	ld.global.f32 	%f14, [%rd74];
	setp.le.f32 	%p12, %f1, %f14;
	mov.f32 	%f135, 0f00000000;
	@%p12 bra 	$L__BB0_18;
	ld.const.u64 	%rd24, [inArgsEq_d+120];
	sub.f32 	%f74, %f1, %f14;
	ld.const.u64 	%rd75, [inArgsEq_d+136];
	cvta.to.global.u64 	%rd76, %rd75;
	add.s64 	%rd77, %rd23, %rd218;
	shl.b64 	%rd78, %rd77, 2;
	add.s64 	%rd79, %rd76, %rd78;
	ld.global.f32 	%f75, [%rd79];
	sub.f32 	%f76, %f75, %f14;
	div.rn.f32 	%f15, %f74, %f76;
	setp.leu.f32 	%p13, %f15, 0f3F800000;
	@%p13 bra 	$L__BB0_16;
	mad.lo.s64 	%rd84, %rd24, %rd77, %rd24;
	add.s64 	%rd85, %rd84, -1;
	cvt.rn.f64.u64 	%fd65, %rd85;
	bra.uni 	$L__BB0_17;
$L__BB0_16:
	cvt.f64.f32 	%fd25, %f15;
	cvt.rn.f32.u64 	%f77, %rd24;
	cvt.f64.f32 	%fd26, %f77;
	add.f64 	%fd27, %fd26, 0dBFF0000000000000;
	fma.rn.f64 	%fd28, %fd27, %fd25, 0d3FE0000000000000;
	add.s64 	%rd81, %rd23, %rd218;
	mul.lo.s64 	%rd82, %rd24, %rd81;
	cvt.rn.f64.u64 	%fd29, %rd82;
	add.f64 	%fd65, %fd28, %fd29;
$L__BB0_17:
	cvt.rzi.u64.f64 	%rd86, %fd65;
	ld.const.u64 	%rd87, [inArgsEq_d+144];
	cvta.to.global.u64 	%rd88, %rd87;
	shl.b64 	%rd89, %rd86, 2;
	add.s64 	%rd90, %rd88, %rd89;
	ld.global.f32 	%f135, [%rd90];
$L__BB0_18:
	mul.lo.s64 	%rd25, %rd68, %rd221;
	add.s64 	%rd92, %rd25, %rd220;
	ld.const.u64 	%rd93, [inArgsEq_d+72];
	mul.lo.s64 	%rd26, %rd92, %rd93;
	add.s64 	%rd94, %rd26, %rd218;
	ld.const.u64 	%rd95, [inArgsEq_d+128];
	cvta.to.global.u64 	%rd96, %rd95;
	shl.b64 	%rd97, %rd94, 2;
	add.s64 	%rd98, %rd96, %rd97;
	ld.global.f32 	%f18, [%rd98];
	setp.le.f32 	%p14, %f1, %f18;
	mov.f32 	%f136, 0f00000000;
	@%p14 bra 	$L__BB0_23;
	sub.f32 	%f79, %f1, %f18;
	ld.const.u64 	%rd99, [inArgsEq_d+136];
	cvta.to.global.u64 	%rd100, %rd99;
	add.s64 	%rd101, %rd26, %rd218;
	shl.b64 	%rd102, %rd101, 2;
	add.s64 	%rd103, %rd100, %rd102;
	ld.global.f32 	%f80, [%rd103];
	sub.f32 	%f81, %f80, %f18;
	div.rn.f32 	%f19, %f79, %f81;
	setp.leu.f32 	%p15, %f19, 0f3F800000;
	@%p15 bra 	$L__BB0_21;
	ld.const.u64 	%rd108, [inArgsEq_d+120];
	mad.lo.s64 	%rd109, %rd108, %rd101, %rd108;
	add.s64 	%rd110, %rd109, -1;
	cvt.rn.f64.u64 	%fd66, %rd110;
	bra.uni 	$L__BB0_22;
$L__BB0_21:
	cvt.f64.f32 	%fd30, %f19;
	ld.const.u64 	%rd104, [inArgsEq_d+120];
	cvt.rn.f32.u64 	%f82, %rd104;
	cvt.f64.f32 	%fd31, %f82;
	add.f64 	%fd32, %fd31, 0dBFF0000000000000;
	fma.rn.f64 	%fd33, %fd32, %fd30, 0d3FE0000000000000;
	add.s64 	%rd105, %rd26, %rd218;
	mul.lo.s64 	%rd106, %rd104, %rd105;
	cvt.rn.f64.u64 	%fd34, %rd106;
	add.f64 	%fd66, %fd33, %fd34;
$L__BB0_22:
	cvt.rzi.u64.f64 	%rd111, %fd66;
	ld.const.u64 	%rd112, [inArgsEq_d+144];
	cvta.to.global.u64 	%rd113, %rd112;
	shl.b64 	%rd114, %rd111, 2;
	add.s64 	%rd115, %rd113, %rd114;
	ld.global.f32 	%f136, [%rd115];
$L__BB0_23:
	add.s64 	%rd116, %rd22, %rd219;
	mul.lo.s64 	%rd27, %rd116, %rd93;
	add.s64 	%rd118, %rd27, %rd218;
	ld.const.u64 	%rd119, [inArgsEq_d+128];
	cvta.to.global.u64 	%rd120, %rd119;
	shl.b64 	%rd121, %rd118, 2;
	add.s64 	%rd122, %rd120, %rd121;
	ld.global.f32 	%f22, [%rd122];
	setp.le.f32 	%p16, %f1, %f22;
	mov.f32 	%f137, 0f00000000;
	@%p16 bra 	$L__BB0_28;
	sub.f32 	%f84, %f1, %f22;
	ld.const.u64 	%rd123, [inArgsEq_d+136];
	cvta.to.global.u64 	%rd124, %rd123;
	add.s64 	%rd125, %rd27, %rd218;
	shl.b64 	%rd126, %rd125, 2;
	add.s64 	%rd127, %rd124, %rd126;
	ld.global.f32 	%f85, [%rd127];
	sub.f32 	%f86, %f85, %f22;
	div.rn.f32 	%f23, %f84, %f86;
	setp.leu.f32 	%p17, %f23, 0f3F800000;
	@%p17 bra 	$L__BB0_26;
	ld.const.u64 	%rd132, [inArgsEq_d+120];
	mad.lo.s64 	%rd133, %rd132, %rd125, %rd132;
	add.s64 	%rd134, %rd133, -1;
	cvt.rn.f64.u64 	%fd67, %rd134;
	bra.uni 	$L__BB0_27;
$L__BB0_26:
	cvt.f64.f32 	%fd35, %f23;
	ld.const.u64 	%rd128, [inArgsEq_d+120];
	cvt.rn.f32.u64 	%f87, %rd128;
	cvt.f64.f32 	%fd36, %f87;
	add.f64 	%fd37, %fd36, 0dBFF0000000000000;
	fma.rn.f64 	%fd38, %fd37, %fd35, 0d3FE0000000000000;
	add.s64 	%rd129, %rd27, %rd218;
	mul.lo.s64 	%rd130, %rd128, %rd129;
	cvt.rn.f64.u64 	%fd39, %rd130;
	add.f64 	%fd67, %fd38, %fd39;
$L__BB0_27:
	cvt.rzi.u64.f64 	%rd135, %fd67;
	ld.const.u64 	%rd136, [inArgsEq_d+144];
	cvta.to.global.u64 	%rd137, %rd136;
	shl.b64 	%rd138, %rd135, 2;
	add.s64 	%rd139, %rd137, %rd138;
	ld.global.f32 	%f137, [%rd139];
$L__BB0_28:
	add.s64 	%rd140, %rd25, %rd219;
	mul.lo.s64 	%rd28, %rd140, %rd93;
	add.s64 	%rd29, %rd28, %rd218;
	ld.const.u64 	%rd142, [inArgsEq_d+128];
	cvta.to.global.u64 	%rd143, %rd142;
	shl.b64 	%rd144, %rd29, 2;
	add.s64 	%rd145, %rd143, %rd144;
	ld.global.f32 	%f26, [%rd145];
	setp.le.f32 	%p18, %f1, %f26;
	mov.f32 	%f138, 0f00000000;
	@%p18 bra 	$L__BB0_33;
	ld.const.u64 	%rd30, [inArgsEq_d+120];
	mul.lo.s64 	%rd31, %rd30, %rd29;
	sub.f32 	%f89, %f1, %f26;
	ld.const.u64 	%rd146, [inArgsEq_d+136];
	cvta.to.global.u64 	%rd147, %rd146;
	shl.b64 	%rd148, %rd29, 2;
	add.s64 	%rd149, %rd147, %rd148;
	ld.global.f32 	%f90, [%rd149];
	sub.f32 	%f91, %f90, %f26;
	div.rn.f32 	%f27, %f89, %f91;
	setp.leu.f32 	%p19, %f27, 0f3F800000;
	@%p19 bra 	$L__BB0_31;
	add.s64 	%rd150, %rd31, %rd30;
	add.s64 	%rd151, %rd150, -1;
	cvt.rn.f64.u64 	%fd68, %rd151;
	bra.uni 	$L__BB0_32;
$L__BB0_31:
	cvt.f64.f32 	%fd40, %f27;
	cvt.rn.f32.u64 	%f92, %rd30;
	cvt.f64.f32 	%fd41, %f92;
	add.f64 	%fd42, %fd41, 0dBFF0000000000000;
	fma.rn.f64 	%fd43, %fd42, %fd40, 0d3FE0000000000000;
	cvt.rn.f64.u64 	%fd44, %rd31;
	add.f64 	%fd68, %fd43, %fd44;
$L__BB0_32:
	cvt.rzi.u64.f64 	%rd152, %fd68;
	ld.const.u64 	%rd153, [inArgsEq_d+144];
	cvta.to.global.u64 	%rd154, %rd153;
	shl.b64 	%rd155, %rd152, 2;
	add.s64 	%rd156, %rd154, %rd155;
	ld.global.f32 	%f138, [%rd156];
$L__BB0_33:
	add.s64 	%rd32, %rd23, %rd217;
	ld.const.u64 	%rd157, [inArgsEq_d+128];
	cvta.to.global.u64 	%rd158, %rd157;
	shl.b64 	%rd159, %rd32, 2;
	add.s64 	%rd160, %rd158, %rd159;
	ld.global.f32 	%f30, [%rd160];
	setp.le.f32 	%p20, %f1, %f30;
	mov.f32 	%f139, 0f00000000;
	@%p20 bra 	$L__BB0_38;
	ld.const.u64 	%rd33, [inArgsEq_d+120];
	mul.lo.s64 	%rd34, %rd33, %rd32;
	sub.f32 	%f94, %f1, %f30;
	ld.const.u64 	%rd161, [inArgsEq_d+136];
	cvta.to.global.u64 	%rd162, %rd161;
	shl.b64 	%rd163, %rd32, 2;
	add.s64 	%rd164, %rd162, %rd163;
	ld.global.f32 	%f95, [%rd164];
	sub.f32 	%f96, %f95, %f30;
	div.rn.f32 	%f31, %f94, %f96;
	setp.leu.f32 	%p21, %f31, 0f3F800000;
	@%p21 bra 	$L__BB0_36;
	add.s64 	%rd165, %rd34, %rd33;
	add.s64 	%rd166, %rd165, -1;
	cvt.rn.f64.u64 	%fd69, %rd166;
	bra.uni 	$L__BB0_37;
$L__BB0_36:
	cvt.f64.f32 	%fd45, %f31;
	cvt.rn.f32.u64 	%f97, %rd33;
	cvt.f64.f32 	%fd46, %f97;
	add.f64 	%fd47, %fd46, 0dBFF0000000000000;
	fma.rn.f64 	%fd48, %fd47, %fd45, 0d3FE0000000000000;
	cvt.rn.f64.u64 	%fd49, %rd34;
	add.f64 	%fd69, %fd48, %fd49;
$L__BB0_37:
	cvt.rzi.u64.f64 	%rd167, %fd69;
	ld.const.u64 	%rd168, [inArgsEq_d+144];
	cvta.to.global.u64 	%rd169, %rd168;
	shl.b64 	%rd170, %rd167, 2;
	add.s64 	%rd171, %rd169, %rd170;
	ld.global.f32 	%f139, [%rd171];
$L__BB0_38:
	add.s64 	%rd35, %rd26, %rd217;
	cvta.to.global.u64 	%rd173, %rd157;
	shl.b64 	%rd174, %rd35, 2;
	add.s64 	%rd175, %rd173, %rd174;
	ld.global.f32 	%f34, [%rd175];
	setp.le.f32 	%p22, %f1, %f34;
	mov.f32 	%f140, 0f00000000;
	@%p22 bra 	$L__BB0_43;
	ld.const.u64 	%rd36, [inArgsEq_d+120];
	mul.lo.s64 	%rd37, %rd36, %rd35;
	sub.f32 	%f99, %f1, %f34;
	ld.const.u64 	%rd176, [inArgsEq_d+136];
	cvta.to.global.u64 	%rd177, %rd176;
	shl.b64 	%rd178, %rd35, 2;
	add.s64 	%rd179, %rd177, %rd178;
	ld.global.f32 	%f100, [%rd179];
	sub.f32 	%f101, %f100, %f34;
	div.rn.f32 	%f35, %f99, %f101;
	setp.leu.f32 	%p23, %f35, 0f3F800000;
	@%p23 bra 	$L__BB0_41;
	add.s64 	%rd180, %rd37, %rd36;
	add.s64 	%rd181, %rd180, -1;
	cvt.rn.f64.u64 	%fd70, %rd181;
	bra.uni 	$L__BB0_42;
$L__BB0_41:
	cvt.f64.f32 	%fd50, %f35;
	cvt.rn.f32.u64 	%f102, %rd36;
	cvt.f64.f32 	%fd51, %f102;
	add.f64 	%fd52, %fd51, 0dBFF0000000000000;
	fma.rn.f64 	%fd53, %fd52, %fd50, 0d3FE0000000000000;
	cvt.rn.f64.u64 	%fd54, %rd37;
	add.f64 	%fd70, %fd53, %fd54;
$L__BB0_42:
	cvt.rzi.u64.f64 	%rd182, %fd70;
	ld.const.u64 	%rd183, [inArgsEq_d+144];
	cvta.to.global.u64 	%rd184, %rd183;
	shl.b64 	%rd185, %rd182, 2;
	add.s64 	%rd186, %rd184, %rd185;
	ld.global.f32 	%f140, [%rd186];
$L__BB0_43:
	add.s64 	%rd38, %rd27, %rd217;
	cvta.to.global.u64 	%rd188, %rd157;
	shl.b64 	%rd189, %rd38, 2;
	add.s64 	%rd190, %rd188, %rd189;
	ld.global.f32 	%f38, [%rd190];
	setp.le.f32 	%p24, %f1, %f38;
	mov.f32 	%f141, 0f00000000;
	@%p24 bra 	$L__BB0_48;
	ld.const.u64 	%rd39, [inArgsEq_d+120];
	mul.lo.s64 	%rd40, %rd39, %rd38;
	sub.f32 	%f104, %f1, %f38;
	ld.const.u64 	%rd191, [inArgsEq_d+136];
	cvta.to.global.u64 	%rd192, %rd191;
	add.s64 	%rd194, %rd192, %rd189;
	ld.global.f32 	%f105, [%rd194];
	sub.f32 	%f106, %f105, %f38;
	div.rn.f32 	%f39, %f104, %f106;
	setp.leu.f32 	%p25, %f39, 0f3F800000;
	@%p25 bra 	$L__BB0_46;
	add.s64 	%rd195, %rd40, %rd39;
	add.s64 	%rd196, %rd195, -1;
	cvt.rn.f64.u64 	%fd71, %rd196;
	bra.uni 	$L__BB0_47;
$L__BB0_46:
	cvt.f64.f32 	%fd55, %f39;
	cvt.rn.f32.u64 	%f107, %rd39;
	cvt.f64.f32 	%fd56, %f107;
	add.f64 	%fd57, %fd56, 0dBFF0000000000000;
	fma.rn.f64 	%fd58, %fd57, %fd55, 0d3FE0000000000000;
	cvt.rn.f64.u64 	%fd59, %rd40;
	add.f64 	%fd71, %fd58, %fd59;
$L__BB0_47:
	cvt.rzi.u64.f64 	%rd197, %fd71;
	ld.const.u64 	%rd198, [inArgsEq_d+144];
	cvta.to.global.u64 	%rd199, %rd198;
	shl.b64 	%rd200, %rd197, 2;
	add.s64 	%rd201, %rd199, %rd200;
	ld.global.f32 	%f141, [%rd201];
$L__BB0_48:
	add.s64 	%rd41, %rd28, %rd217;
	cvta.to.global.u64 	%rd203, %rd157;
	shl.b64 	%rd204, %rd41, 2;
	add.s64 	%rd205, %rd203, %rd204;
	ld.global.f32 	%f42, [%rd205];
	setp.le.f32 	%p26, %f1, %f42;
	mov.f32 	%f142, 0f00000000;
	@%p26 bra 	$L__BB0_53;
	ld.const.u64 	%rd42, [inArgsEq_d+120];
	mul.lo.s64 	%rd43, %rd42, %rd41;
	sub.f32 	%f109, %f1, %f42;
	ld.const.u64 	%rd206, [inArgsEq_d+136];
	cvta.to.global.u64 	%rd207, %rd206;
	add.s64 	%rd209, %rd207, %rd204;
	ld.global.f32 	%f110, [%rd209];
	sub.f32 	%f111, %f110, %f42;
	div.rn.f32 	%f43, %f109, %f111;
	setp.leu.f32 	%p27, %f43, 0f3F800000;
	@%p27 bra 	$L__BB0_51;
	add.s64 	%rd210, %rd43, %rd42;
	add.s64 	%rd211, %rd210, -1;
	cvt.rn.f64.u64 	%fd72, %rd211;
	bra.uni 	$L__BB0_52;
$L__BB0_51:
	cvt.f64.f32 	%fd60, %f43;
	cvt.rn.f32.u64 	%f112, %rd42;
	cvt.f64.f32 	%fd61, %f112;
	add.f64 	%fd62, %fd61, 0dBFF0000000000000;
	fma.rn.f64 	%fd63, %fd62, %fd60, 0d3FE0000000000000;
	cvt.rn.f64.u64 	%fd64, %rd43;
	add.f64 	%fd72, %fd63, %fd64;
$L__BB0_52:
	cvt.rzi.u64.f64 	%rd212, %fd72;
	ld.const.u64 	%rd213, [inArgsEq_d+144];
	cvta.to.global.u64 	%rd214, %rd213;
	shl.b64 	%rd215, %rd212, 2;
	add.s64 	%rd216, %rd214, %rd215;
	ld.global.f32 	%f142, [%rd216];
$L__BB0_53:
	mov.f32 	%f113, 0f3F800000;
	sub.f32 	%f114, %f113, %f132;
	sub.f32 	%f115, %f113, %f133;
	sub.f32 	%f116, %f113, %f134;
	mul.f32 	%f117, %f134, %f136;
	fma.rn.f32 	%f118, %f135, %f116, %f117;
	mul.f32 	%f119, %f134, %f138;
	fma.rn.f32 	%f120, %f137, %f116, %f119;
	mul.f32 	%f121, %f133, %f120;
	fma.rn.f32 	%f122, %f115, %f118, %f121;
	mul.f32 	%f123, %f134, %f140;
	fma.rn.f32 	%f124, %f139, %f116, %f123;
	mul.f32 	%f125, %f134, %f142;
	fma.rn.f32 	%f126, %f141, %f116, %f125;
	mul.f32 	%f127, %f133, %f126;
	fma.rn.f32 	%f128, %f115, %f124, %f127;
	mul.f32 	%f129, %f132, %f128;
	fma.rn.f32 	%f130, %f114, %f122, %f129;
	st.global.f32 	[%rd6], %f130;
$L__BB0_54:
	ret;

}
	// .globl	_Z10cdf_kernelPfS_S_PKf
.visible .entry _Z10cdf_kernelPfS_S_PKf(
	.param .u64 .ptr .align 1 _Z10cdf_kernelPfS_S_PKf_param_0,
	.param .u64 .ptr .align 1 _Z10cdf_kernelPfS_S_PKf_param_1,
	.param .u64 .ptr .align 1 _Z10cdf_kernelPfS_S_PKf_param_2,
	.param .u64 .ptr .align 1 _Z10cdf_kernelPfS_S_PKf_param_3
)
{
	.reg .pred 	%p<118>;
	.reg .b16 	%rs<2>;
	.reg .b32 	%r<15>;
	.reg .b32 	%f<229>;
	.reg .b64 	%rd<237>;

	ld.param.u64 	%rd101, [_Z10cdf_kernelPfS_S_PKf_param_0];
	ld.param.u64 	%rd102, [_Z10cdf_kernelPfS_S_PKf_param_1];
	ld.param.u64 	%rd103, [_Z10cdf_kernelPfS_S_PKf_param_2];
	ld.param.u64 	%rd104, [_Z10cdf_kernelPfS_S_PKf_param_3];
	cvta.to.global.u64 	%rd1, %rd104;
	mov.u32 	%r1, %tid.x;
	mov.u32 	%r2, %ctaid.x;
	mov.u32 	%r3, %ntid.x;
	mad.lo.s32 	%r4, %r2, %r3, %r1;
	cvt.u64.u32 	%rd2, %r4;
	mov.u32 	%r5, %tid.y;
	mov.u32 	%r6, %ctaid.y;
	mov.u32 	%r7, %ntid.y;
	mad.lo.s32 	%r8, %r6, %r7, %r5;
	cvt.u64.u32 	%rd3, %r8;
	mov.u32 	%r10, %tid.z;
	mov.u32 	%r11, %ctaid.z;
	mov.u32 	%r12, %ntid.z;
	mad.lo.s32 	%r13, %r11, %r12, %r10;
	cvt.u64.u32 	%rd4, %r13;
	ld.const.u64 	%rd5, [inArgsCdf_d+24];
	setp.le.u64 	%p1, %rd5, %rd2;
	ld.const.u64 	%rd105, [inArgsCdf_d+32];
	setp.le.u64 	%p2, %rd105, %rd3;
	or.pred  	%p3, %p1, %p2;
	ld.const.u64 	%rd106, [inArgsCdf_d+40];
	setp.le.u64 	%p4, %rd106, %rd4;
	or.pred  	%p5, %p3, %p4;
	@%p5 bra 	$L__BB1_66;
	cvta.to.global.u64 	%rd7, %rd101;
	ld.const.u64 	%rd108, [inArgsCdf_d];
	mul.lo.s64 	%rd8, %rd108, %rd2;
	ld.const.u64 	%rd9, [inArgsCdf_d+112];
	add.s64 	%rd10, %rd8, %rd9;
	ld.const.u64 	%rd109, [inArgsCdf_d+8];
	ld.const.u64 	%rd110, [inArgsCdf_d+120];
	mad.lo.s64 	%rd111, %rd109, %rd3, %rd110;
	ld.const.u64 	%rd112, [inArgsCdf_d+16];
	ld.const.u64 	%rd113, [inArgsCdf_d+128];
	mad.lo.s64 	%rd114, %rd112, %rd4, %rd113;
	ld.const.u64 	%rd11, [inArgsCdf_d+72];
	max.u64 	%rd115, %rd10, %rd11;
	sub.s64 	%rd12, %rd115, %rd11;
	ld.const.u64 	%rd116, [inArgsCdf_d+80];
	max.u64 	%rd117, %rd111, %rd116;
	sub.s64 	%rd13, %rd117, %rd116;
	ld.const.u64 	%rd118, [inArgsCdf_d+88];
	max.u64 	%rd119, %rd114, %rd118;
	sub.s64 	%rd218, %rd119, %rd118;
	add.s64 	%rd120, %rd11, %rd10;
	ld.const.u64 	%rd15, [inArgsCdf_d+48];
	setp.lt.u64 	%p6, %rd120, %rd15;
	add.s64 	%rd121, %rd15, -1;
	selp.b64 	%rd16, %rd120, %rd121, %p6;
	add.s64 	%rd122, %rd116, %rd111;
	ld.const.u64 	%rd17, [inArgsCdf_d+56];
	setp.lt.u64 	%p7, %rd122, %rd17;
	add.s64 	%rd123, %rd17, -1;
	selp.b64 	%rd18, %rd122, %rd123, %p7;
	add.s64 	%rd124, %rd118, %rd114;
	ld.const.u64 	%rd125, [inArgsCdf_d+64];
	setp.lt.u64 	%p8, %rd124, %rd125;
	add.s64 	%rd126, %rd125, -1;
	selp.b64 	%rd19, %rd124, %rd126, %p8;
	mad.lo.s64 	%rd127, %rd105, %rd4, %rd3;
	mad.lo.s64 	%rd20, %rd127, %rd5, %rd2;
	ld.const.u64 	%rd21, [inArgsCdf_d+96];
	mul.lo.s64 	%rd22, %rd20, %rd21;
	shl.b64 	%rd128, %rd22, 2;
	add.s64 	%rd23, %rd7, %rd128;
	shl.b64 	%rd24, %rd21, 2;
	setp.eq.s64 	%p9, %rd24, 0;
	@%p9 bra 	$L__BB1_4;
	mov.b64 	%rd210, 0;
$L__BB1_3:
	add.s64 	%rd130, %rd23, %rd210;
	mov.b16 	%rs1, 0;
	st.global.u8 	[%rd130], %rs1;
	add.s64 	%rd210, %rd210, 1;
	setp.lt.u64 	%p10, %rd210, %rd24;
	@%p10 bra 	$L__BB1_3;
$L__BB1_4:
	mad.lo.s64 	%rd131, %rd17, %rd218, %rd13;
	mad.lo.s64 	%rd132, %rd131, %rd15, %rd12;
	shl.b64 	%rd133, %rd132, 2;
	add.s64 	%rd134, %rd1, %rd133;
	ld.global.f32 	%f219, [%rd134];
	setp.gt.u64 	%p11, %rd218, %rd19;
	mov.f32 	%f220, %f219;
	@%p11 bra 	$L__BB1_24;
	min.u64 	%rd135, %rd11, %rd10;
	sub.s64 	%rd136, %rd10, %rd135;
	add.s64 	%rd137, %rd136, 1;
	add.s64 	%rd138, %rd16, 1;
	max.u64 	%rd139, %rd137, %rd138;
	add.s64 	%rd140, %rd135, %rd139;
	sub.s64 	%rd141, %rd140, %rd10;
	and.b64  	%rd27, %rd141, 15;
	and.b64  	%rd28, %rd141, 7;
	sub.s64 	%rd142, %rd8, %rd140;
	add.s64 	%rd29, %rd142, %rd9;
	and.b64  	%rd30, %rd141, -16;
	and.b64  	%rd31, %rd141, 3;
	mov.u64 	%rd211, %rd218;
	mov.f32 	%f220, %f219;
$L__BB1_6:
	setp.gt.u64 	%p12, %rd13, %rd18;
	@%p12 bra 	$L__BB1_23;
	mov.u64 	%rd212, %rd13;
$L__BB1_8:
	setp.gt.u64 	%p13, %rd12, %rd16;
	@%p13 bra 	$L__BB1_22;
	setp.gt.u64 	%p14, %rd29, -16;
	mul.lo.s64 	%rd143, %rd15, %rd17;
	mul.lo.s64 	%rd144, %rd143, %rd211;
	mad.lo.s64 	%rd34, %rd15, %rd212, %rd144;
	mov.u64 	%rd215, %rd12;
	@%p14 bra 	$L__BB1_12;
	mov.b64 	%rd214, 0;
	mov.u64 	%rd215, %rd12;
$L__BB1_11:
	.pragma "nounroll";
	add.s64 	%rd146, %rd34, %rd215;
	shl.b64 	%rd147, %rd146, 2;
	add.s64 	%rd148, %rd1, %rd147;
	ld.global.f32 	%f53, [%rd148];
	setp.gt.f32 	%p15, %f53, %f219;
	selp.f32 	%f54, %f53, %f219, %p15;
	setp.lt.f32 	%p16, %f53, %f220;
	selp.f32 	%f55, %f53, %f220, %p16;
	ld.global.f32 	%f56, [%rd148+4];
	setp.gt.f32 	%p17, %f56, %f54;
	selp.f32 	%f57, %f56, %f54, %p17;
	setp.lt.f32 	%p18, %f56, %f55;
	selp.f32 	%f58, %f56, %f55, %p18;
	ld.global.f32 	%f59, [%rd148+8];
	setp.gt.f32 	%p19, %f59, %f57;
	selp.f32 	%f60, %f59, %f57, %p19;
	setp.lt.f32 	%p20, %f59, %f58;
	selp.f32 	%f61, %f59, %f58, %p20;
	ld.global.f32 	%f62, [%rd148+12];
	setp.gt.f32 	%p21, %f62, %f60;
	selp.f32 	%f63, %f62, %f60, %p21;
	setp.lt.f32 	%p22, %f62, %f61;
	selp.f32 	%f64, %f62, %f61, %p22;
	ld.global.f32 	%f65, [%rd148+16];
	setp.gt.f32 	%p23, %f65, %f63;
	selp.f32 	%f66, %f65, %f63, %p23;
	setp.lt.f32 	%p24, %f65, %f64;
	selp.f32 	%f67, %f65, %f64, %p24;
	ld.global.f32 	%f68, [%rd148+20];
	setp.gt.f32 	%p25, %f68, %f66;
	selp.f32 	%f69, %f68, %f66, %p25;
	setp.lt.f32 	%p26, %f68, %f67;
	selp.f32 	%f70, %f68, %f67, %p26;
	ld.global.f32 	%f71, [%rd148+24];
	setp.gt.f32 	%p27, %f71, %f69;
	selp.f32 	%f72, %f71, %f69, %p27;
	setp.lt.f32 	%p28, %f71, %f70;
	selp.f32 	%f73, %f71, %f70, %p28;
	ld.global.f32 	%f74, [%rd148+28];
	setp.gt.f32 	%p29, %f74, %f72;
	selp.f32 	%f75, %f74, %f72, %p29;
	setp.lt.f32 	%p30, %f74, %f73;
	selp.f32 	%f76, %f74, %f73, %p30;
	ld.global.f32 	%f77, [%rd148+32];
	setp.gt.f32 	%p31, %f77, %f75;
	selp.f32 	%f78, %f77, %f75, %p31;
	setp.lt.f32 	%p32, %f77, %f76;
	selp.f32 	%f79, %f77, %f76, %p32;
	ld.global.f32 	%f80, [%rd148+36];
	setp.gt.f32 	%p33, %f80, %f78;
	selp.f32 	%f81, %f80, %f78, %p33;
	setp.lt.f32 	%p34, %f80, %f79;
	selp.f32 	%f82, %f80, %f79, %p34;
	ld.global.f32 	%f83, [%rd148+40];
	setp.gt.f32 	%p35, %f83, %f81;
	selp.f32 	%f84, %f83, %f81, %p35;
	setp.lt.f32 	%p36, %f83, %f82;
	selp.f32 	%f85, %f83, %f82, %p36;
	ld.global.f32 	%f86, [%rd148+44];
	setp.gt.f32 	%p37, %f86, %f84;
	selp.f32 	%f87, %f86, %f84, %p37;
	setp.lt.f32 	%p38, %f86, %f85;
	selp.f32 	%f88, %f86, %f85, %p38;
	ld.global.f32 	%f89, [%rd148+48];
	setp.gt.f32 	%p39, %f89, %f87;
	selp.f32 	%f90, %f89, %f87, %p39;
	setp.lt.f32 	%p40, %f89, %f88;
	selp.f32 	%f91, %f89, %f88, %p40;
	ld.global.f32 	%f92, [%rd148+52];
	setp.gt.f32 	%p41, %f92, %f90;
	selp.f32 	%f93, %f92, %f90, %p41;
	setp.lt.f32 	%p42, %f92, %f91;
	selp.f32 	%f94, %f92, %f91, %p42;
	ld.global.f32 	%f95, [%rd148+56];
	setp.gt.f32 	%p43, %f95, %f93;
	selp.f32 	%f96, %f95, %f93, %p43;
	setp.lt.f32 	%p44, %f95, %f94;
	selp.f32 	%f97, %f95, %f94, %p44;
	ld.global.f32 	%f98, [%rd148+60];
	setp.gt.f32 	%p45, %f98, %f96;
	selp.f32 	%f219, %f98, %f96, %p45;
	setp.lt.f32 	%p46, %f98, %f97;
	selp.f32 	%f220, %f98, %f97, %p46;
	add.s64 	%rd215, %rd215, 16;
	add.s64 	%rd214, %rd214, 16;
	setp.ne.s64 	%p47, %rd214, %rd30;
	@%p47 bra 	$L__BB1_11;
$L__BB1_12:
	setp.eq.s64 	%p48, %rd27, 0;
	@%p48 bra 	$L__BB1_22;
	add.s64 	%rd149, %rd27, -1;
	setp.lt.u64 	%p49, %rd149, 7;
	@%p49 bra 	$L__BB1_15;
	add.s64 	%rd150, %rd34, %rd215;
	shl.b64 	%rd151, %rd150, 2;
	add.s64 	%rd152, %rd1, %rd151;
	ld.global.f32 	%f100, [%rd152];
	setp.gt.f32 	%p50, %f100, %f219;
	selp.f32 	%f101, %f100, %f219, %p50;
	setp.lt.f32 	%p51, %f100, %f220;
	selp.f32 	%f102, %f100, %f220, %p51;
	ld.global.f32 	%f103, [%rd152+4];
	setp.gt.f32 	%p52, %f103, %f101;
	selp.f32 	%f104, %f103, %f101, %p52;
	setp.lt.f32 	%p53, %f103, %f102;
	selp.f32 	%f105, %f103, %f102, %p53;
	ld.global.f32 	%f106, [%rd152+8];
	setp.gt.f32 	%p54, %f106, %f104;
	selp.f32 	%f107, %f106, %f104, %p54;
	setp.lt.f32 	%p55, %f106, %f105;
	selp.f32 	%f108, %f106, %f105, %p55;
	ld.global.f32 	%f109, [%rd152+12];
	setp.gt.f32 	%p56, %f109, %f107;
	selp.f32 	%f110, %f109, %f107, %p56;
	setp.lt.f32 	%p57, %f109, %f108;
	selp.f32 	%f111, %f109, %f108, %p57;
	ld.global.f32 	%f112, [%rd152+16];
	setp.gt.f32 	%p58, %f112, %f110;
	selp.f32 	%f113, %f112, %f110, %p58;
	setp.lt.f32 	%p59, %f112, %f111;
	selp.f32 	%f114, %f112, %f111, %p59;
	ld.global.f32 	%f115, [%rd152+20];
	setp.gt.f32 	%p60, %f115, %f113;
	selp.f32 	%f116, %f115, %f113, %p60;
	setp.lt.f32 	%p61, %f115, %f114;
	selp.f32 	%f117, %f115, %f114, %p61;
	ld.global.f32 	%f118, [%rd152+24];
	setp.gt.f32 	%p62, %f118, %f116;
	selp.f32 	%f119, %f118, %f116, %p62;
	setp.lt.f32 	%p63, %f118, %f117;
	selp.f32 	%f120, %f118, %f117, %p63;
	ld.global.f32 	%f121, [%rd152+28];
	setp.gt.f32 	%p64, %f121, %f119;
	selp.f32 	%f219, %f121, %f119, %p64;
	setp.lt.f32 	%p65, %f121, %f120;
	selp.f32 	%f220, %f121, %f120, %p65;
	add.s64 	%rd215, %rd215, 8;
$L__BB1_15:
	setp.eq.s64 	%p66, %rd28, 0;
	@%p66 bra 	$L__BB1_22;
	add.s64 	%rd153, %rd28, -1;
	setp.lt.u64 	%p67, %rd153, 3;
	@%p67 bra 	$L__BB1_18;
	add.s64 	%rd154, %rd34, %rd215;
	shl.b64 	%rd155, %rd154, 2;
	add.s64 	%rd156, %rd1, %rd155;
	ld.global.f32 	%f123, [%rd156];
	setp.gt.f32 	%p68, %f123, %f219;
	selp.f32 	%f124, %f123, %f219, %p68;
	setp.lt.f32 	%p69, %f123, %f220;
	selp.f32 	%f125, %f123, %f220, %p69;
	ld.global.f32 	%f126, [%rd156+4];
	setp.gt.f32 	%p70, %f126, %f124;
	selp.f32 	%f127, %f126, %f124, %p70;
	setp.lt.f32 	%p71, %f126, %f125;
	selp.f32 	%f128, %f126, %f125, %p71;
	ld.global.f32 	%f129, [%rd156+8];
	setp.gt.f32 	%p72, %f129, %f127;
	selp.f32 	%f130, %f129, %f127, %p72;
	setp.lt.f32 	%p73, %f129, %f128;
	selp.f32 	%f131, %f129, %f128, %p73;
	ld.global.f32 	%f132, [%rd156+12];
	setp.gt.f32 	%p74, %f132, %f130;
	selp.f32 	%f219, %f132, %f130, %p74;
	setp.lt.f32 	%p75, %f132, %f131;
	selp.f32 	%f220, %f132, %f131, %p75;
	add.s64 	%rd215, %rd215, 4;
$L__BB1_18:
	setp.eq.s64 	%p76, %rd31, 0;
	@%p76 bra 	$L__BB1_22;
	setp.eq.s64 	%p77, %rd31, 1;
	add.s64 	%rd157, %rd34, %rd215;
	shl.b64 	%rd158, %rd157, 2;
	add.s64 	%rd44, %rd1, %rd158;
	ld.global.f32 	%f133, [%rd44];
	setp.gt.f32 	%p78, %f133, %f219;
	selp.f32 	%f219, %f133, %f219, %p78;
	setp.lt.f32 	%p79, %f133, %f220;
	selp.f32 	%f220, %f133, %f220, %p79;
	@%p77 bra 	$L__BB1_22;
	setp.eq.s64 	%p80, %rd31, 2;
	ld.global.f32 	%f134, [%rd44+4];
	setp.gt.f32 	%p81, %f134, %f219;
	selp.f32 	%f219, %f134, %f219, %p81;
	setp.lt.f32 	%p82, %f134, %f220;
	selp.f32 	%f220, %f134, %f220, %p82;
	@%p80 bra 	$L__BB1_22;
	ld.global.f32 	%f135, [%rd44+8];
	setp.gt.f32 	%p83, %f135, %f219;
	selp.f32 	%f219, %f135, %f219, %p83;
	setp.lt.f32 	%p84, %f135, %f220;
	selp.f32 	%f220, %f135, %f220, %p84;
$L__BB1_22:
	add.s64 	%rd212, %rd212, 1;
	setp.le.u64 	%p85, %rd212, %rd18;
	@%p85 bra 	$L__BB1_8;
$L__BB1_23:
	add.s64 	%rd211, %rd211, 1;
	setp.le.u64 	%p86, %rd211, %rd19;
	@%p86 bra 	$L__BB1_6;
$L__BB1_24:
	ld.const.f32 	%f38, [inArgsCdf_d+104];
	setp.lt.f32 	%p87, %f219, %f38;
	selp.f32 	%f39, %f38, %f219, %p87;
	cvta.to.global.u64 	%rd159, %rd102;
	shl.b64 	%rd160, %rd20, 2;
	add.s64 	%rd161, %rd159, %rd160;
	st.global.f32 	[%rd161], %f39;
	setp.lt.f32 	%p88, %f220, %f38;
	selp.f32 	%f40, %f38, %f220, %p88;
	cvta.to.global.u64 	%rd162, %rd103;
	add.s64 	%rd163, %rd162, %rd160;
	st.global.f32 	[%rd163], %f40;
	setp.eq.f32 	%p89, %f40, %f39;
	mov.f32 	%f225, 0f3F800000;
	@%p89 bra 	$L__BB1_26;
	sub.f32 	%f137, %f39, %f40;
	cvt.rn.f32.u64 	%f138, %rd21;
	div.rn.f32 	%f225, %f137, %f138;
$L__BB1_26:
	setp.gt.u64 	%p90, %rd218, %rd19;
	shl.b64 	%rd164, %rd21, 2;
	add.s64 	%rd47, %rd23, %rd164;
	@%p90 bra 	$L__BB1_39;
	max.u64 	%rd165, %rd10, %rd11;
	sub.s64 	%rd48, %rd165, %rd11;
$L__BB1_28:
	setp.gt.u64 	%p91, %rd13, %rd18;
	@%p91 bra 	$L__BB1_38;
	mul.lo.s64 	%rd50, %rd17, %rd218;
	mov.u64 	%rd219, %rd13;
$L__BB1_30:
	setp.gt.u64 	%p92, %rd12, %rd16;
	@%p92 bra 	$L__BB1_37;
	add.s64 	%rd166, %rd50, %rd219;
	mad.lo.s64 	%rd167, %rd15, %rd166, %rd48;
	shl.b64 	%rd168, %rd167, 2;
	add.s64 	%rd220, %rd1, %rd168;
	mov.u64 	%rd221, %rd12;
$L__BB1_32:
	ld.global.f32 	%f43, [%rd220];
	setp.ltu.f32 	%p93, %f43, %f38;
	@%p93 bra 	$L__BB1_36;
	sub.f32 	%f139, %f43, %f40;
	div.rn.f32 	%f140, %f139, %f225;
	cvt.rzi.u64.f32 	%rd55, %f140;
	setp.lt.u64 	%p94, %rd55, %rd21;
	@%p94 bra 	$L__BB1_35;
	ld.global.f32 	%f141, [%rd47+-4];
	add.f32 	%f142, %f141, 0f3F800000;
	st.global.f32 	[%rd47+-4], %f142;
	bra.uni 	$L__BB1_36;
$L__BB1_35:
	shl.b64 	%rd169, %rd55, 2;
	add.s64 	%rd170, %rd23, %rd169;
	ld.global.f32 	%f143, [%rd170];
	add.f32 	%f144, %f143, 0f3F800000;
	st.global.f32 	[%rd170], %f144;
$L__BB1_36:
	add.s64 	%rd221, %rd221, 1;
	add.s64 	%rd220, %rd220, 4;
	setp.le.u64 	%p95, %rd221, %rd16;
	@%p95 bra 	$L__BB1_32;
$L__BB1_37:
	add.s64 	%rd219, %rd219, 1;
	setp.le.u64 	%p96, %rd219, %rd18;
	@%p96 bra 	$L__BB1_30;
$L__BB1_38:
	add.s64 	%rd218, %rd218, 1;
	setp.le.u64 	%p97, %rd218, %rd19;
	@%p97 bra 	$L__BB1_28;
$L__BB1_39:
	ld.global.f32 	%f44, [%rd23];
	setp.eq.s64 	%p98, %rd21, 0;
	@%p98 bra 	$L__BB1_46;
	and.b64  	%rd225, %rd21, 3;
	setp.lt.u64 	%p99, %rd21, 4;
	mov.f32 	%f227, 0f00000000;
	mov.b64 	%rd224, 0;
	@%p99 bra 	$L__BB1_43;
	and.b64  	%rd224, %rd21, -4;
	add.s64 	%rd173, %rd128, %rd7;
	add.s64 	%rd222, %rd173, 8;
	mov.f32 	%f227, 0f00000000;
	mov.u64 	%rd223, %rd224;
$L__BB1_42:
	ld.global.f32 	%f147, [%rd222+-8];
	add.f32 	%f148, %f227, %f147;
	sub.f32 	%f149, %f148, %f44;
	st.global.f32 	[%rd222+-8], %f149;
	ld.global.f32 	%f150, [%rd222+-4];
	add.f32 	%f151, %f148, %f150;
	sub.f32 	%f152, %f151, %f44;
	st.global.f32 	[%rd222+-4], %f152;
	ld.global.f32 	%f153, [%rd222];
	add.f32 	%f154, %f151, %f153;
	sub.f32 	%f155, %f154, %f44;
	st.global.f32 	[%rd222], %f155;
	ld.global.f32 	%f156, [%rd222+4];
	add.f32 	%f227, %f154, %f156;
	sub.f32 	%f157, %f227, %f44;
	st.global.f32 	[%rd222+4], %f157;
	add.s64 	%rd223, %rd223, -4;
	add.s64 	%rd222, %rd222, 16;
	setp.ne.s64 	%p100, %rd223, 0;
	@%p100 bra 	$L__BB1_42;
$L__BB1_43:
	setp.eq.s64 	%p101, %rd225, 0;
	@%p101 bra 	$L__BB1_46;
	shl.b64 	%rd175, %rd224, 2;
	add.s64 	%rd176, %rd128, %rd175;
	add.s64 	%rd226, %rd7, %rd176;
$L__BB1_45:
	.pragma "nounroll";
	ld.global.f32 	%f158, [%rd226];
	add.f32 	%f227, %f227, %f158;
	sub.f32 	%f159, %f227, %f44;
	st.global.f32 	[%rd226], %f159;
	add.s64 	%rd226, %rd226, 4;
	add.s64 	%rd225, %rd225, -1;
	setp.ne.s64 	%p102, %rd225, 0;
	@%p102 bra 	$L__BB1_45;
$L__BB1_46:
	add.s64 	%rd73, %rd21, -1;
	ld.global.f32 	%f50, [%rd47+-4];
	setp.gt.f32 	%p103, %f50, 0f00000000;
	@%p103 bra 	$L__BB1_59;
	setp.lt.u64 	%p104, %rd21, 2;
	@%p104 bra 	$L__BB1_66;
	cvt.rn.f32.u64 	%f160, %rd21;
	add.f32 	%f51, %f160, 0fBF800000;
	add.s64 	%rd178, %rd21, -2;
	and.b64  	%rd74, %rd73, 7;
	setp.lt.u64 	%p105, %rd178, 7;
	mov.b64 	%rd234, 1;
	@%p105 bra 	$L__BB1_51;
	and.b64  	%rd75, %rd73, -8;
	add.s64 	%rd181, %rd128, %rd7;
	add.s64 	%rd229, %rd181, 16;
	mov.b64 	%rd234, 1;
$L__BB1_50:
	.pragma "nounroll";
	cvt.rn.f32.u64 	%f161, %rd234;
	div.rn.f32 	%f162, %f161, %f51;
	st.global.f32 	[%rd229+-12], %f162;
	add.s64 	%rd182, %rd234, 1;
	cvt.rn.f32.u64 	%f163, %rd182;
	div.rn.f32 	%f164, %f163, %f51;
	st.global.f32 	[%rd229+-8], %f164;
	add.s64 	%rd183, %rd234, 2;
	cvt.rn.f32.u64 	%f165, %rd183;
	div.rn.f32 	%f166, %f165, %f51;
	st.global.f32 	[%rd229+-4], %f166;
	add.s64 	%rd184, %rd234, 3;
	cvt.rn.f32.u64 	%f167, %rd184;
	div.rn.f32 	%f168, %f167, %f51;
	st.global.f32 	[%rd229], %f168;
	add.s64 	%rd185, %rd234, 4;
	cvt.rn.f32.u64 	%f169, %rd185;
	div.rn.f32 	%f170, %f169, %f51;
	st.global.f32 	[%rd229+4], %f170;
	add.s64 	%rd186, %rd234, 5;
	cvt.rn.f32.u64 	%f171, %rd186;
	div.rn.f32 	%f172, %f171, %f51;
	st.global.f32 	[%rd229+8], %f172;
	add.s64 	%rd187, %rd234, 6;
	cvt.rn.f32.u64 	%f173, %rd187;
	div.rn.f32 	%f174, %f173, %f51;
	st.global.f32 	[%rd229+12], %f174;
	add.s64 	%rd188, %rd234, 7;
	cvt.rn.f32.u64 	%f175, %rd188;
	div.rn.f32 	%f176, %f175, %f51;
	st.global.f32 	[%rd229+16], %f176;
	add.s64 	%rd234, %rd234, 8;
	add.s64 	%rd229, %rd229, 32;
	setp.eq.s64 	%p106, %rd188, %rd75;
	@%p106 bra 	$L__BB1_51;
	bra.uni 	$L__BB1_50;
$L__BB1_51:
	setp.eq.s64 	%p107, %rd74, 0;
	@%p107 bra 	$L__BB1_66;
	and.b64  	%rd96, %rd73, 3;
	setp.lt.u64 	%p108, %rd74, 4;
	@%p108 bra 	$L__BB1_54;
	cvt.rn.f32.u64 	%f177, %rd234;
	div.rn.f32 	%f178, %f177, %f51;
	shl.b64 	%rd189, %rd234, 2;
	add.s64 	%rd190, %rd23, %rd189;
	st.global.f32 	[%rd190], %f178;
	add.s64 	%rd191, %rd234, 1;
	cvt.rn.f32.u64 	%f179, %rd191;
	div.rn.f32 	%f180, %f179, %f51;
	st.global.f32 	[%rd190+4], %f180;
	add.s64 	%rd192, %rd234, 2;
	cvt.rn.f32.u64 	%f181, %rd192;
	div.rn.f32 	%f182, %f181, %f51;
	st.global.f32 	[%rd190+8], %f182;
	add.s64 	%rd193, %rd234, 3;
	cvt.rn.f32.u64 	%f183, %rd193;
	div.rn.f32 	%f184, %f183, %f51;
	st.global.f32 	[%rd190+12], %f184;
	add.s64 	%rd234, %rd234, 4;
$L__BB1_54:
	setp.eq.s64 	%p109, %rd96, 0;
	@%p109 bra 	$L__BB1_66;
	setp.eq.s64 	%p110, %rd96, 1;
	@%p110 bra 	$L__BB1_57;
	cvt.rn.f32.u64 	%f185, %rd234;
	div.rn.f32 	%f186, %f185, %f51;
	shl.b64 	%rd194, %rd234, 2;
	add.s64 	%rd195, %rd23, %rd194;
	st.global.f32 	[%rd195], %f186;
	add.s64 	%rd196, %rd234, 1;
	cvt.rn.f32.u64 	%f187, %rd196;
	div.rn.f32 	%f188, %f187, %f51;
	st.global.f32 	[%rd195+4], %f188;
	add.s64 	%rd234, %rd234, 2;
$L__BB1_57:
	and.b64  	%rd197, %rd73, 1;
	setp.eq.b64 	%p111, %rd197, 1;
	not.pred 	%p112, %p111;
	@%p112 bra 	$L__BB1_66;
	cvt.rn.f32.u64 	%f189, %rd234;
	div.rn.f32 	%f190, %f189, %f51;
	shl.b64 	%rd198, %rd234, 2;
	add.s64 	%rd199, %rd23, %rd198;
	st.global.f32 	[%rd199], %f190;
	bra.uni 	$L__BB1_66;
$L__BB1_59:
	setp.lt.u64 	%p113, %rd21, 2;
	@%p113 bra 	$L__BB1_66;
	add.s64 	%rd201, %rd21, -2;
	and.b64  	%rd232, %rd73, 3;
	setp.lt.u64 	%p114, %rd201, 3;
	mov.b64 	%rd231, 1;
	@%p114 bra 	$L__BB1_63;
	and.b64  	%rd203, %rd73, -4;
	neg.s64 	%rd78, %rd203;
	add.s64 	%rd205, %rd128, %rd7;
	add.s64 	%rd227, %rd205, 16;
	mov.b64 	%rd231, 1;
$L__BB1_62:
	ld.global.f32 	%f191, [%rd227+-12];
	div.rn.f32 	%f192, %f191, %f50;
	st.global.f32 	[%rd227+-12], %f192;
	ld.global.f32 	%f193, [%rd227+-8];
	div.rn.f32 	%f194, %f193, %f50;
	st.global.f32 	[%rd227+-8], %f194;
	ld.global.f32 	%f195, [%rd227+-4];
	div.rn.f32 	%f196, %f195, %f50;
	st.global.f32 	[%rd227+-4], %f196;
	ld.global.f32 	%f197, [%rd227];
	div.rn.f32 	%f198, %f197, %f50;
	st.global.f32 	[%rd227], %f198;
	add.s64 	%rd231, %rd231, 4;
	add.s64 	%rd206, %rd78, %rd231;
	add.s64 	%rd227, %rd227, 16;
	setp.eq.s64 	%p115, %rd206, 1;
	@%p115 bra 	$L__BB1_63;
	bra.uni 	$L__BB1_62;
$L__BB1_63:
	setp.eq.s64 	%p116, %rd232, 0;
	@%p116 bra 	$L__BB1_66;
	shl.b64 	%rd208, %rd231, 2;
	add.s64 	%rd209, %rd128, %rd208;
	add.s64 	%rd233, %rd7, %rd209;
$L__BB1_65:
	.pragma "nounroll";
	ld.global.f32 	%f199, [%rd233];
	div.rn.f32 	%f200, %f199, %f50;
	st.global.f32 	[%rd233], %f200;
	add.s64 	%rd233, %rd233, 4;
	add.s64 	%rd232, %rd232, -1;
	setp.eq.s64 	%p117, %rd232, 0;
	@%p117 bra 	$L__BB1_66;
	bra.uni 	$L__BB1_65;
$L__BB1_66:
	ret;

}


// ===== COMPILED SASS (sm_100) =====

	.target	sm_100

	.elftype	@"ET_EXEC"


//--------------------- .note.nv.tkinfo           --------------------------
	.section	.note.nv.tkinfo,"",@"SHT_NOTE"
	.sectionflags	@"SHF_NOTE_NV_TKINFO"
	.tkinfo
        /*0018*/ 	.word	0x00000002
        /*0030*/ 	.string	""
        /*0030*/ 	.string	"ptxas"
        /*0030*/ 	.string	"Cuda compilation tools, release 13.0, V13.0.88"
        /*0030*/ 	.string	"Build cuda_13.0.r13.0/compiler.36424714_0"
        /*0030*/ 	.string	"-arch sm_100 -m 64 "



//--------------------- .note.nv.cuinfo           --------------------------
	.section	.note.nv.cuinfo,"",@"SHT_NOTE"
	.sectionflags	@"SHF_NOTE_NV_CUINFO"
        /*0018*/ 	.short	0x0002
        /*001a*/ 	.short	0x0064
        /*001c*/ 	.short	0x0082
	.zero		2


//--------------------- .nv.info                  --------------------------
	.section	.nv.info,"",@"SHT_CUDA_INFO"
	.align	4


	//----- nvinfo : EIATTR_REGCOUNT
	.align		4
        /*0000*/ 	.byte	0x04, 0x2f
        /*0002*/ 	.short	(.L_3 - .L_2)
	.align		4
.L_2:
        /*0004*/ 	.word	index@(_Z15equalize_kernelPf)
        /*0008*/ 	.word	0x0000002a


	//----- nvinfo : EIATTR_FRAME_SIZE
	.align		4
.L_3:
        /*000c*/ 	.byte	0x04, 0x11
        /*000e*/ 	.short	(.L_5 - .L_4)
	.align		4
.L_4:
        /*0010*/ 	.word	index@($__internal_1_$__cuda_sm3x_div_rn_noftz_f32_slowpath)
        /*0014*/ 	.word	0x00000000


	//----- nvinfo : EIATTR_FRAME_SIZE
	.align		4
.L_5:
        /*0018*/ 	.byte	0x04, 0x11
        /*001a*/ 	.short	(.L_7 - .L_6)
	.align		4
.L_6:
        /*001c*/ 	.word	index@(_Z15equalize_kernelPf)
        /*0020*/ 	.word	0x00000000


	//----- nvinfo : EIATTR_REGCOUNT
	.align		4
.L_7:
        /*0024*/ 	.byte	0x04, 0x2f
        /*0026*/ 	.short	(.L_9 - .L_8)
	.align		4
.L_8:
        /*0028*/ 	.word	index@(_Z10cdf_kernelPfS_S_PKf)
        /*002c*/ 	.word	0x00000038


	//----- nvinfo : EIATTR_FRAME_SIZE
	.align		4
.L_9:
        /*0030*/ 	.byte	0x04, 0x11
        /*0032*/ 	.short	(.L_11 - .L_10)
	.align		4
.L_10:
        /*0034*/ 	.word	index@($__internal_0_$__cuda_sm3x_div_rn_noftz_f32_slowpath)
        /*0038*/ 	.word	0x00000000


	//----- nvinfo : EIATTR_FRAME_SIZE
	.align		4
.L_11:
        /*003c*/ 	.byte	0x04, 0x11
        /*003e*/ 	.short	(.L_13 - .L_12)
	.align		4
.L_12:
        /*0040*/ 	.word	index@(_Z10cdf_kernelPfS_S_PKf)
        /*0044*/ 	.word	0x00000000


	//----- nvinfo : EIATTR_MIN_STACK_SIZE
	.align		4
.L_13:
        /*0048*/ 	.byte	0x04, 0x12
        /*004a*/ 	.short	(.L_15 - .L_14)
	.align		4
.L_14:
        /*004c*/ 	.word	index@(_Z10cdf_kernelPfS_S_PKf)
        /*0050*/ 	.word	0x00000000


	//----- nvinfo : EIATTR_MIN_STACK_SIZE
	.align		4
.L_15:
        /*0054*/ 	.byte	0x04, 0x12
        /*0056*/ 	.short	(.L_17 - .L_16)
	.align		4
.L_16:
        /*0058*/ 	.word	index@(_Z15equalize_kernelPf)
        /*005c*/ 	.word	0x00000000
.L_17:


//--------------------- .nv.compat                --------------------------
	.section	.nv.compat,"",@"SHT_CUDA_COMPAT_INFO"
	.align	4
        /*0000*/ 	.byte	0x02, 0x09, 0x00, 0x00, 0x02, 0x02, 0x01, 0x00, 0x02, 0x05, 0x05, 0x00, 0x03, 0x07, 0x01, 0x01
        /*0010*/ 	.byte	0x02, 0x03, 0x00, 0x00, 0x02, 0x06, 0x01, 0x00, 0x04, 0x0b, 0x08, 0x00, 0x01, 0x00, 0x00, 0x00
        /*0020*/ 	.byte	0x00, 0x00, 0x00, 0x00


//--------------------- .nv.info._Z10cdf_kernelPfS_S_PKf --------------------------
	.section	.nv.info._Z10cdf_kernelPfS_S_PKf,"",@"SHT_CUDA_INFO"
	.sectionflags	@""
	.align	4


	//----- nvinfo : EIATTR_CUDA_API_VERSION
	.align		4
        /*0000*/ 	.byte	0x04, 0x37
        /*0002*/ 	.short	(.L_19 - .L_18)
.L_18:
        /*0004*/ 	.word	0x00000082


	//----- nvinfo : EIATTR_KPARAM_INFO
	.align		4
.L_19:
        /*0008*/ 	.byte	0x04, 0x17
        /*000a*/ 	.short	(.L_21 - .L_20)
.L_20:
        /*000c*/ 	.word	0x00000000
        /*0010*/ 	.short	0x0003
        /*0012*/ 	.short	0x0018
        /*0014*/ 	.byte	0x00, 0xf5, 0x21, 0x00


	//----- nvinfo : EIATTR_KPARAM_INFO
	.align		4
.L_21:
        /*0018*/ 	.byte	0x04, 0x17
        /*001a*/ 	.short	(.L_23 - .L_22)
.L_22:
        /*001c*/ 	.word	0x00000000
        /*0020*/ 	.short	0x0002
        /*0022*/ 	.short	0x0010
        /*0024*/ 	.byte	0x00, 0xf5, 0x21, 0x00


	//----- nvinfo : EIATTR_KPARAM_INFO
	.align		4
.L_23:
        /*0028*/ 	.byte	0x04, 0x17
        /*002a*/ 	.short	(.L_25 - .L_24)
.L_24:
        /*002c*/ 	.word	0x00000000
        /*0030*/ 	.short	0x0001
        /*0032*/ 	.short	0x0008
        /*0034*/ 	.byte	0x00, 0xf5, 0x21, 0x00


	//----- nvinfo : EIATTR_KPARAM_INFO
	.align		4
.L_25:
        /*0038*/ 	.byte	0x04, 0x17
        /*003a*/ 	.short	(.L_27 - .L_26)
.L_26:
        /*003c*/ 	.word	0x00000000
        /*0040*/ 	.short	0x0000
        /*0042*/ 	.short	0x0000
        /*0044*/ 	.byte	0x00, 0xf5, 0x21, 0x00


	//----- nvinfo : EIATTR_SPARSE_MMA_MASK
	.align		4
.L_27:
        /*0048*/ 	.byte	0x03, 0x50
        /*004a*/ 	.short	0x0000


	//----- nvinfo : EIATTR_MAXREG_COUNT
	.align		4
        /*004c*/ 	.byte	0x03, 0x1b
        /*004e*/ 	.short	0x00ff


	//----- nvinfo : EIATTR_MERCURY_ISA_VERSION
	.align		4
        /*0050*/ 	.byte	0x03, 0x5f
        /*0052*/ 	.short	0x0101


	//----- nvinfo : EIATTR_VRC_CTA_INIT_COUNT
	.align		4
        /*0054*/ 	.byte	0x02, 0x4a
	.zero		1
	.zero		1


	//----- nvinfo : EIATTR_EXIT_INSTR_OFFSETS
	.align		4
        /*0058*/ 	.byte	0x04, 0x1c
        /*005a*/ 	.short	(.L_29 - .L_28)


	//   ....[0]....
.L_28:
        /*005c*/ 	.word	0x00000150


	//   ....[1]....
        /*0060*/ 	.word	0x00003130


	//   ....[2]....
        /*0064*/ 	.word	0x00003ad0


	//   ....[3]....
        /*0068*/ 	.word	0x00003f70


	//   ....[4]....
        /*006c*/ 	.word	0x00004210


	//   ....[5]....
        /*0070*/ 	.word	0x00004330


	//   ....[6]....
        /*0074*/ 	.word	0x00004360


	//   ....[7]....
        /*0078*/ 	.word	0x00004900


	//   ....[8]....
        /*007c*/ 	.word	0x00004ab0


	//----- nvinfo : EIATTR_CRS_STACK_SIZE
	.align		4
.L_29:
        /*0080*/ 	.byte	0x04, 0x1e
        /*0082*/ 	.short	(.L_31 - .L_30)
.L_30:
        /*0084*/ 	.word	0x00000000


	//----- nvinfo : EIATTR_CBANK_PARAM_SIZE
	.align		4
.L_31:
        /*0088*/ 	.byte	0x03, 0x19
        /*008a*/ 	.short	0x0020


	//----- nvinfo : EIATTR_PARAM_CBANK
	.align		4
        /*008c*/ 	.byte	0x04, 0x0a
        /*008e*/ 	.short	(.L_33 - .L_32)
	.align		4
.L_32:
        /*0090*/ 	.word	index@(.nv.constant0._Z10cdf_kernelPfS_S_PKf)
        /*0094*/ 	.short	0x0380
        /*0096*/ 	.short	0x0020


	//----- nvinfo : EIATTR_SW_WAR
	.align		4
.L_33:
        /*0098*/ 	.byte	0x04, 0x36
        /*009a*/ 	.short	(.L_35 - .L_34)
.L_34:
        /*009c*/ 	.word	0x00000008
.L_35:


//--------------------- .nv.info._Z15equalize_kernelPf --------------------------
	.section	.nv.info._Z15equalize_kernelPf,"",@"SHT_CUDA_INFO"
	.sectionflags	@""
	.align	4


	//----- nvinfo : EIATTR_CUDA_API_VERSION
	.align		4
        /*0000*/ 	.byte	0x04, 0x37
        /*0002*/ 	.short	(.L_37 - .L_36)
.L_36:
        /*0004*/ 	.word	0x00000082


	//----- nvinfo : EIATTR_KPARAM_INFO
	.align		4
.L_37:
        /*0008*/ 	.byte	0x04, 0x17
        /*000a*/ 	.short	(.L_39 - .L_38)
.L_38:
        /*000c*/ 	.word	0x00000000
        /*0010*/ 	.short	0x0000
        /*0012*/ 	.short	0x0000
        /*0014*/ 	.byte	0x00, 0xf5, 0x21, 0x00


	//----- nvinfo : EIATTR_SPARSE_MMA_MASK
	.align		4
.L_39:
        /*0018*/ 	.byte	0x03, 0x50
        /*001a*/ 	.short	0x0000


	//----- nvinfo : EIATTR_MAXREG_COUNT
	.align		4
        /*001c*/ 	.byte	0x03, 0x1b
        /*001e*/ 	.short	0x00ff


	//----- nvinfo : EIATTR_MERCURY_ISA_VERSION
	.align		4
        /*0020*/ 	.byte	0x03, 0x5f
        /*0022*/ 	.short	0x0101


	//----- nvinfo : EIATTR_VRC_CTA_INIT_COUNT
	.align		4
        /*0024*/ 	.byte	0x02, 0x4a
	.zero		1
	.zero		1


	//----- nvinfo : EIATTR_EXIT_INSTR_OFFSETS
	.align		4
        /*0028*/ 	.byte	0x04, 0x1c
        /*002a*/ 	.short	(.L_41 - .L_40)


	//   ....[0]....
.L_40:
        /*002c*/ 	.word	0x00000150


	//   ....[1]....
        /*0030*/ 	.word	0x00002fd0


	//----- nvinfo : EIATTR_CRS_STACK_SIZE
	.align		4
.L_41:
        /*0034*/ 	.byte	0x04, 0x1e
        /*0036*/ 	.short	(.L_43 - .L_42)
.L_42:
        /*0038*/ 	.word	0x00000000


	//----- nvinfo : EIATTR_CBANK_PARAM_SIZE
	.align		4
.L_43:
        /*003c*/ 	.byte	0x03, 0x19
        /*003e*/ 	.short	0x0008


	//----- nvinfo : EIATTR_PARAM_CBANK
	.align		4
        /*0040*/ 	.byte	0x04, 0x0a
        /*0042*/ 	.short	(.L_45 - .L_44)
	.align		4
.L_44:
        /*0044*/ 	.word	index@(.nv.constant0._Z15equalize_kernelPf)
        /*0048*/ 	.short	0x0380
        /*004a*/ 	.short	0x0008


	//----- nvinfo : EIATTR_SW_WAR
	.align		4
.L_45:
        /*004c*/ 	.byte	0x04, 0x36
        /*004e*/ 	.short	(.L_47 - .L_46)
.L_46:
        /*0050*/ 	.word	0x00000008
.L_47:


//--------------------- .nv.callgraph             --------------------------
	.section	.nv.callgraph,"",@"SHT_CUDA_CALLGRAPH"
	.align	4
	.sectionentsize	8
	.align		4
        /*0000*/ 	.word	0x00000000
	.align		4
        /*0004*/ 	.word	0xffffffff
	.align		4
        /*0008*/ 	.word	0x00000000
	.align		4
        /*000c*/ 	.word	0xfffffffe
	.align		4
        /*0010*/ 	.word	0x00000000
	.align		4
        /*0014*/ 	.word	0xfffffffd
	.align		4
        /*0018*/ 	.word	0x00000000
	.align		4
        /*001c*/ 	.word	0xfffffffc


//--------------------- .nv.constant3             --------------------------
	.section	.nv.constant3,"a",@progbits
	.align	8
.nv.constant3:
	.type		inArgsCdf_d,@object
	.size		inArgsCdf_d,(inArgsEq_d - inArgsCdf_d)
inArgsCdf_d:
	.zero		136
	.type		inArgsEq_d,@object
	.size		inArgsEq_d,(.L_1 - inArgsEq_d)
inArgsEq_d:
	.zero		152
.L_1:


//--------------------- .text._Z10cdf_kernelPfS_S_PKf --------------------------
	.section	.text._Z10cdf_kernelPfS_S_PKf,"ax",@progbits
	.align	128
        .global         _Z10cdf_kernelPfS_S_PKf
        .type           _Z10cdf_kernelPfS_S_PKf,@function
        .size           _Z10cdf_kernelPfS_S_PKf,(.L_x_169 - _Z10cdf_kernelPfS_S_PKf)
        .other          _Z10cdf_kernelPfS_S_PKf,@"STO_CUDA_ENTRY STV_DEFAULT"
_Z10cdf_kernelPfS_S_PKf:
.text._Z10cdf_kernelPfS_S_PKf:
[----:B------:R-:W-:Y:S01]  /*0000*/  LDC R1, c[0x0][0x37c] ;  /* 0x0000df00ff017b82 */ /* 0x000fe20000000800 */
[----:B------:R-:W0:Y:S07]  /*0010*/  S2R R12, SR_TID.Y ;  /* 0x00000000000c7919 */ /* 0x000e2e0000002200 */
[----:B------:R-:W1:Y:S01]  /*0020*/  LDC R3, c[0x0][0x360] ;  /* 0x0000d800ff037b82 */ /* 0x000e620000000800 */
[----:B------:R-:W2:Y:S01]  /*0030*/  LDCU.128 UR8, c[0x3][0x20] ;  /* 0x00c00400ff0877ac */ /* 0x000ea20008000c00 */
[----:B------:R-:W1:Y:S01]  /*0040*/  S2R R2, SR_TID.X ;  /* 0x0000000000027919 */ /* 0x000e620000002100 */
[----:B------:R-:W3:Y:S01]  /*0050*/  LDCU.64 UR12, c[0x3][0x18] ;  /* 0x00c00300ff0c77ac */ /* 0x000ee20008000a00 */
[----:B------:R-:W4:Y:S04]  /*0060*/  S2R R7, SR_TID.Z ;  /* 0x0000000000077919 */ /* 0x000f280000002300 */
[----:B------:R-:W0:Y:S08]  /*0070*/  S2UR UR5, SR_CTAID.Y ;  /* 0x00000000000579c3 */ /* 0x000e300000002600 */
[----:B------:R-:W0:Y:S08]  /*0080*/  LDC R13, c[0x0][0x364] ;  /* 0x0000d900ff0d7b82 */ /* 0x000e300000000800 */
[----:B------:R-:W1:Y:S08]  /*0090*/  S2UR UR4, SR_CTAID.X ;  /* 0x00000000000479c3 */ /* 0x000e700000002500 */
[----:B------:R-:W4:Y:S08]  /*00a0*/  S2UR UR6, SR_CTAID.Z ;  /* 0x00000000000679c3 */ /* 0x000f300000002700 */
[----:B------:R-:W4:Y:S01]  /*00b0*/  LDC R0, c[0x0][0x368] ;  /* 0x0000da00ff007b82 */ /* 0x000f220000000800 */
[----:B0-----:R-:W-:-:S05]  /*00c0*/  IMAD R12, R13, UR5, R12 ;  /* 0x000000050d0c7c24 */ /* 0x001fca000f8e020c */
[----:B--2---:R-:W-:Y:S01]  /*00d0*/  ISETP.GE.U32.AND P0, PT, R12, UR8, PT ;  /* 0x000000080c007c0c */ /* 0x004fe2000bf06070 */
[----:B-1----:R-:W-:-:S03]  /*00e0*/  IMAD R2, R3, UR4, R2 ;  /* 0x0000000403027c24 */ /* 0x002fc6000f8e0202 */
[----:B------:R-:W-:Y:S02]  /*00f0*/  ISETP.GE.U32.AND.EX P0, PT, RZ, UR9, PT, P0 ;  /* 0x00000009ff007c0c */ /* 0x000fe4000bf06100 */
[----:B---3--:R-:W-:-:S04]  /*0100*/  ISETP.GE.U32.AND P1, PT, R2, UR12, PT ;  /* 0x0000000c02007c0c */ /* 0x008fc8000bf26070 */
[----:B------:R-:W-:Y:S01]  /*0110*/  ISETP.GE.U32.OR.EX P0, PT, RZ, UR13, P0, P1 ;  /* 0x0000000dff007c0c */ /* 0x000fe20008706510 */
[----:B----4-:R-:W-:-:S05]  /*0120*/  IMAD R7, R0, UR6, R7 ;  /* 0x0000000600077c24 */ /* 0x010fca000f8e0207 */
[----:B------:R-:W-:-:S04]  /*0130*/  ISETP.GE.U32.AND P2, PT, R7, UR10, PT ;  /* 0x0000000a07007c0c */ /* 0x000fc8000bf46070 */
[----:B------:R-:W-:-:S13]  /*0140*/  ISETP.GE.U32.OR.EX P0, PT, RZ, UR11, P0, P2 ;  /* 0x0000000bff007c0c */ /* 0x000fda0008706520 */
[----:B------:R-:W-:Y:S05]  /*0150*/  @P0 EXIT ;  /* 0x000000000000094d */ /* 0x000fea0003800000 */
[----:B------:R-:W-:Y:S01]  /*0160*/  IMAD.MOV.U32 R13, RZ, RZ, RZ ;  /* 0x000000ffff0d7224 */ /* 0x000fe200078e00ff */
[----:B------:R-:W0:Y:S01]  /*0170*/  LDC.64 R8, c[0x3][0x78] ;  /* 0x00c01e00ff087b82 */ /* 0x000e220000000a00 */
[----:B------:R-:W1:Y:S01]  /*0180*/  LDCU.64 UR4, c[0x3][0x60] ;  /* 0x00c00c00ff0477ac */ /* 0x000e620008000a00 */
[----:B------:R-:W-:Y:S02]  /*0190*/  IMAD.MOV.U32 R3, RZ, RZ, RZ ;  /* 0x000000ffff037224 */ /* 0x000fe400078e00ff */
[C---:B------:R-:W-:Y:S01]  /*01a0*/  IMAD.WIDE.U32 R4, R7.reuse, UR8, R12 ;  /* 0x0000000807047c25 */ /* 0x040fe2000f8e000c */
[----:B------:R-:W2:Y:S03]  /*01b0*/  LDCU.128 UR24, c[0x3][0x50] ;  /* 0x00c00a00ff1877ac */ /* 0x000ea60008000c00 */
[----:B------:R-:W-:Y:S01]  /*01c0*/  IMAD R0, R7, UR9, R5 ;  /* 0x0000000907007c24 */ /* 0x000fe2000f8e0205 */
[----:B------:R-:W0:Y:S01]  /*01d0*/  LDCU.128 UR8, c[0x3][URZ] ;  /* 0x00c00000ff0877ac */ /* 0x000e220008000c00 */
[----:B------:R-:W3:Y:S01]  /*01e0*/  LDC.64 R10, c[0x3][0x80] ;  /* 0x00c02000ff0a7b82 */ /* 0x000ee20000000a00 */
[----:B------:R-:W-:Y:S01]  /*01f0*/  IMAD.WIDE.U32 R22, R4, UR12, R2 ;  /* 0x0000000c04167c25 */ /* 0x000fe2000f8e0002 */
[----:B------:R-:W3:Y:S03]  /*0200*/  LDCU.64 UR20, c[0x3][0x10] ;  /* 0x00c00200ff1477ac */ /* 0x000ee60008000a00 */
[----:B------:R-:W-:Y:S01]  /*0210*/  IMAD R5, R0, UR12, RZ ;  /* 0x0000000c00057c24 */ /* 0x000fe2000f8e02ff */
[----:B------:R-:W4:Y:S02]  /*0220*/  LDCU.64 UR28, c[0x0][0x380] ;  /* 0x00007000ff1c77ac */ /* 0x000f240008000a00 */
[----:B------:R-:W5:Y:S01]  /*0230*/  LDC.64 R18, c[0x3][0x70] ;  /* 0x00c01c00ff127b82 */ /* 0x000f620000000a00 */
[----:B------:R-:W-:Y:S01]  /*0240*/  IMAD R5, R4, UR13, R5 ;  /* 0x0000000d04057c24 */ /* 0x000fe2000f8e0205 */
[----:B------:R-:W4:Y:S03]  /*0250*/  LDCU.128 UR12, c[0x3][0x30] ;  /* 0x00c00600ff0c77ac */ /* 0x000f260008000c00 */
[----:B------:R-:W-:-:S02]  /*0260*/  IMAD.IADD R39, R23, 0x1, R5 ;  /* 0x0000000117277824 */ /* 0x000fc400078e0205 */
[----:B-1----:R-:W-:Y:S01]  /*0270*/  IMAD.WIDE.U32 R4, R22, UR4, RZ ;  /* 0x0000000416047c25 */ /* 0x002fe2000f8e00ff */
[----:B------:R-:W1:Y:S03]  /*0280*/  LDCU.128 UR16, c[0x3][0x40] ;  /* 0x00c00800ff1077ac */ /* 0x000e660008000c00 */
[----:B------:R-:W-:Y:S01]  /*0290*/  IMAD R13, R39, UR4, RZ ;  /* 0x00000004270d7c24 */ /* 0x000fe2000f8e02ff */
[----:B------:R-:W0:Y:S02]  /*02a0*/  LDCU.64 UR6, c[0x0][0x358] ;  /* 0x00006b00ff0677ac */ /* 0x000e240008000a00 */
[----:B0-----:R-:W-:-:S04]  /*02b0*/  IMAD.WIDE.U32 R8, R12, UR10, R8 ;  /* 0x0000000a0c087c25 */ /* 0x001fc8000f8e0008 */
[----:B------:R-:W-:Y:S01]  /*02c0*/  IMAD R13, R22, UR5, R13 ;  /* 0x00000005160d7c24 */ /* 0x000fe2000f8e020d */
[C---:B--2---:R-:W-:Y:S01]  /*02d0*/  ISETP.GT.U32.AND P0, PT, R8.reuse, UR24, PT ;  /* 0x0000001808007c0c */ /* 0x044fe2000bf04070 */
[----:B---3--:R-:W-:Y:S01]  /*02e0*/  IMAD.WIDE.U32 R10, R7, UR20, R10 ;  /* 0x00000014070a7c25 */ /* 0x008fe2000f8e000a */
[----:B------:R-:W-:Y:S01]  /*02f0*/  IADD3 R14, P2, PT, R8, UR24, RZ ;  /* 0x00000018080e7c10 */ /* 0x000fe2000ff5e0ff */
[----:B------:R-:W-:Y:S02]  /*0300*/  USHF.L.U64.HI UR5, UR4, 0x2, UR5 ;  /* 0x0000000204057899 */ /* 0x000fe40008010205 */
[----:B------:R-:W-:Y:S01]  /*0310*/  IMAD.IADD R5, R5, 0x1, R13 ;  /* 0x0000000105057824 */ /* 0x000fe200078e020d */
[----:B------:R-:W-:Y:S01]  /*0320*/  ISETP.GT.U32.AND P1, PT, R10, UR26, PT ;  /* 0x0000001a0a007c0c */ /* 0x000fe2000bf24070 */
[----:B------:R-:W-:Y:S01]  /*0330*/  IMAD R13, R12, UR11, R9 ;  /* 0x0000000b0c0d7c24 */ /* 0x000fe2000f8e0209 */
[----:B------:R-:W-:Y:S01]  /*0340*/  IADD3 R12, P3, PT, R10, UR26, RZ ;  /* 0x0000001a0a0c7c10 */ /* 0x000fe2000ff7e0ff */
[----:B------:R-:W-:Y:S01]  /*0350*/  IMAD R7, R7, UR21, R11 ;  /* 0x0000001507077c24 */ /* 0x000fe2000f8e020b */
[C---:B------:R-:W-:Y:S01]  /*0360*/  SHF.L.U64.HI R5, R4.reuse, 0x2, R5 ;  /* 0x0000000204057819 */ /* 0x040fe20000010205 */
[----:B------:R-:W-:Y:S01]  /*0370*/  IMAD.SHL.U32 R6, R4, 0x4, RZ ;  /* 0x0000000404067824 */ /* 0x000fe200078e00ff */
[----:B------:R-:W-:Y:S01]  /*0380*/  ISETP.GT.U32.AND.EX P0, PT, R13, UR25, PT, P0 ;  /* 0x000000190d007c0c */ /* 0x000fe2000bf04100 */
[----:B-----5:R-:W-:Y:S01]  /*0390*/  IMAD.WIDE.U32 R18, R2, UR8, R18 ;  /* 0x0000000802127c25 */ /* 0x020fe2000f8e0012 */
[----:B------:R-:W-:Y:S01]  /*03a0*/  ISETP.GT.U32.AND.EX P1, PT, R7, UR27, PT, P1 ;  /* 0x0000001b07007c0c */ /* 0x000fe2000bf24110 */
[----:B----4-:R-:W-:Y:S01]  /*03b0*/  UIADD3 UR21, UP0, UPT, UR12, -0x1, URZ ;  /* 0xffffffff0c157890 */ /* 0x010fe2000ff1e0ff */
[----:B------:R-:W-:Y:S01]  /*03c0*/  SEL R8, R8, UR24, P0 ;  /* 0x0000001808087c07 */ /* 0x000fe20008000000 */
[----:B------:R-:W-:Y:S01]  /*03d0*/  USHF.L.U32 UR4, UR4, 0x2, URZ ;  /* 0x0000000204047899 */ /* 0x000fe200080006ff */
[----:B------:R-:W-:Y:S01]  /*03e0*/  SEL R0, R13, UR25, P0 ;  /* 0x000000190d007c07 */ /* 0x000fe20008000000 */
[----:B------:R-:W-:Y:S01]  /*03f0*/  UIADD3.X UR22, UPT, UPT, UR13, -0x1, URZ, UP0, !UPT ;  /* 0xffffffff0d167890 */ /* 0x000fe200087fe4ff */
[----:B------:R-:W-:Y:S01]  /*0400*/  IADD3 R28, P0, PT, R8, -UR24, RZ ;  /* 0x80000018081c7c10 */ /* 0x000fe2000ff1e0ff */
[----:B------:R-:W-:Y:S01]  /*0410*/  UISETP.NE.U32.AND UP0, UPT, UR4, URZ, UPT ;  /* 0x000000ff0400728c */ /* 0x000fe2000bf05070 */
[C---:B------:R-:W-:Y:S01]  /*0420*/  SEL R16, R7.reuse, UR27, P1 ;  /* 0x0000001b07107c07 */ /* 0x040fe20008800000 */
[----:B------:R-:W-:Y:S01]  /*0430*/  UIADD3 UR11, UP1, UPT, UR14, -0x1, URZ ;  /* 0xffffffff0e0b7890 */ /* 0x000fe2000ff3e0ff */
[----:B------:R-:W-:Y:S01]  /*0440*/  IADD3.X R11, PT, PT, R7, UR27, RZ, P3, !PT ;  /* 0x0000001b070b7c10 */ /* 0x000fe20009ffe4ff */
[----:B------:R-:W-:Y:S01]  /*0450*/  IMAD R7, R2, UR9, RZ ;  /* 0x0000000902077c24 */ /* 0x000fe2000f8e02ff */
[----:B------:R-:W-:Y:S01]  /*0460*/  IADD3.X R29, PT, PT, R0, ~UR25, RZ, P0, !PT ;  /* 0x80000019001d7c10 */ /* 0x000fe200087fe4ff */
[----:B------:R-:W-:Y:S01]  /*0470*/  UISETP.NE.AND.EX UP0, UPT, UR5, URZ, UPT, UP0 ;  /* 0x000000ff0500728c */ /* 0x000fe2000bf05300 */
[----:B------:R-:W-:Y:S01]  /*0480*/  IADD3 R26, P0, PT, R6, UR28, RZ ;  /* 0x0000001c061a7c10 */ /* 0x000fe2000ff1e0ff */
[----:B------:R-:W-:Y:S01]  /*0490*/  IMAD.IADD R17, R19, 0x1, R7 ;  /* 0x0000000113117824 */ /* 0x000fe200078e0207 */
[----:B------:R-:W-:Y:S01]  /*04a0*/  SEL R10, R10, UR26, P1 ;  /* 0x0000001a0a0a7c07 */ /* 0x000fe20008800000 */
[----:B-1----:R-:W-:Y:S01]  /*04b0*/  UIADD3 UR10, UP2, UPT, UR16, -0x1, URZ ;  /* 0xffffffff100a7890 */ /* 0x002fe2000ff5e0ff */
[----:B------:R-:W-:Y:S01]  /*04c0*/  IADD3.X R27, PT, PT, R5, UR29, RZ, P0, !PT ;  /* 0x0000001d051b7c10 */ /* 0x000fe200087fe4ff */
[----:B------:R-:W-:Y:S01]  /*04d0*/  UIADD3.X UR20, UPT, UPT, UR15, -0x1, URZ, UP1, !UPT ;  /* 0xffffffff0f147890 */ /* 0x000fe20008ffe4ff */
[----:B------:R-:W-:Y:S01]  /*04e0*/  ISETP.GT.U32.AND P0, PT, R18, UR18, PT ;  /* 0x0000001212007c0c */ /* 0x000fe2000bf04070 */
[----:B------:R-:W-:Y:S01]  /*04f0*/  UIADD3.X UR9, UPT, UPT, UR17, -0x1, URZ, UP2, !UPT ;  /* 0xffffffff11097890 */ /* 0x000fe200097fe4ff */
[----:B------:R-:W-:-:S02]  /*0500*/  IADD3 R15, P1, PT, R10, -UR26, RZ ;  /* 0x8000001a0a0f7c10 */ /* 0x000fc4000ff3e0ff */
[----:B------:R-:W-:Y:S02]  /*0510*/  IADD3 R10, P4, PT, R18, UR18, RZ ;  /* 0x00000012120a7c10 */ /* 0x000fe4000ff9e0ff */
[----:B------:R-:W-:Y:S02]  /*0520*/  ISETP.GT.U32.AND.EX P0, PT, R17, UR19, PT, P0 ;  /* 0x0000001311007c0c */ /* 0x000fe4000bf04100 */
[----:B------:R-:W-:Y:S02]  /*0530*/  IADD3.X R13, PT, PT, R13, UR25, RZ, P2, !PT ;  /* 0x000000190d0d7c10 */ /* 0x000fe400097fe4ff */
[----:B------:R-:W-:Y:S02]  /*0540*/  IADD3.X R16, PT, PT, R16, ~UR27, RZ, P1, !PT ;  /* 0x8000001b10107c10 */ /* 0x000fe40008ffe4ff */
[----:B------:R-:W-:Y:S02]  /*0550*/  ISETP.GE.U32.AND P1, PT, R12, UR16, PT ;  /* 0x000000100c007c0c */ /* 0x000fe4000bf26070 */
[----:B------:R-:W-:-:S02]  /*0560*/  ISETP.GE.U32.AND P2, PT, R14, UR14, PT ;  /* 0x0000000e0e007c0c */ /* 0x000fc4000bf46070 */
[----:B------:R-:W-:Y:S02]  /*0570*/  ISETP.GE.U32.AND P3, PT, R10, UR12, PT ;  /* 0x0000000c0a007c0c */ /* 0x000fe4000bf66070 */
[C---:B------:R-:W-:Y:S02]  /*0580*/  IADD3.X R9, PT, PT, R17.reuse, UR19, RZ, P4, !PT ;  /* 0x0000001311097c10 */ /* 0x040fe4000a7fe4ff */
[----:B------:R-:W-:Y:S02]  /*0590*/  SEL R20, R18, UR18, P0 ;  /* 0x0000001212147c07 */ /* 0x000fe40008000000 */
[----:B------:R-:W-:Y:S02]  /*05a0*/  SEL R0, R17, UR19, P0 ;  /* 0x0000001311007c07 */ /* 0x000fe40008000000 */
[----:B------:R-:W-:Y:S02]  /*05b0*/  ISETP.GE.U32.AND.EX P1, PT, R11, UR17, PT, P1 ;  /* 0x000000110b007c0c */ /* 0x000fe4000bf26110 */
[----:B------:R-:W-:-:S02]  /*05c0*/  ISETP.GE.U32.AND.EX P2, PT, R13, UR15, PT, P2 ;  /* 0x0000000f0d007c0c */ /* 0x000fc4000bf46120 */
[----:B------:R-:W-:Y:S02]  /*05d0*/  ISETP.GE.U32.AND.EX P3, PT, R9, UR13, PT, P3 ;  /* 0x0000000d09007c0c */ /* 0x000fe4000bf66130 */
[----:B------:R-:W-:Y:S02]  /*05e0*/  IADD3 R20, P0, PT, R20, -UR18, RZ ;  /* 0x8000001214147c10 */ /* 0x000fe4000ff1e0ff */
[----:B------:R-:W-:Y:S02]  /*05f0*/  SEL R14, R14, UR11, !P2 ;  /* 0x0000000b0e0e7c07 */ /* 0x000fe4000d000000 */
[----:B------:R-:W-:Y:S02]  /*0600*/  SEL R13, R13, UR20, !P2 ;  /* 0x000000140d0d7c07 */ /* 0x000fe4000d000000 */
[----:B------:R-:W-:Y:S02]  /*0610*/  SEL R12, R12, UR10, !P1 ;  /* 0x0000000a0c0c7c07 */ /* 0x000fe4000c800000 */
[----:B------:R-:W-:-:S02]  /*0620*/  SEL R11, R11, UR9, !P1 ;  /* 0x000000090b0b7c07 */ /* 0x000fc4000c800000 */
[----:B------:R-:W-:Y:S02]  /*0630*/  SEL R10, R10, UR21, !P3 ;  /* 0x000000150a0a7c07 */ /* 0x000fe4000d800000 */
[----:B------:R-:W-:Y:S02]  /*0640*/  SEL R9, R9, UR22, !P3 ;  /* 0x0000001609097c07 */ /* 0x000fe4000d800000 */
[----:B------:R-:W-:Y:S01]  /*0650*/  IADD3.X R21, PT, PT, R0, ~UR19, RZ, P0, !PT ;  /* 0x8000001300157c10 */ /* 0x000fe200087fe4ff */
[----:B------:R-:W-:Y:S06]  /*0660*/  BRA.U !UP0, `(.L_x_0) ;  /* 0x0000000108cc7547 */ /* 0x000fec000b800000 */
[----:B------:R-:W-:Y:S01]  /*0670*/  IMAD.U32 R0, RZ, RZ, UR5 ;  /* 0x00000005ff007e24 */ /* 0x000fe2000f8e00ff */
[----:B------:R-:W-:Y:S01]  /*0680*/  ISETP.LT.U32.AND P0, PT, RZ, UR4, PT ;  /* 0x00000004ff007c0c */ /* 0x000fe2000bf01070 */
[----:B------:R-:W-:Y:S02]  /*0690*/  IMAD.MOV.U32 R31, RZ, RZ, RZ ;  /* 0x000000ffff1f7224 */ /* 0x000fe400078e00ff */
[----:B------:R-:W-:Y:S01]  /*06a0*/  IMAD.MOV.U32 R33, RZ, RZ, RZ ;  /* 0x000000ffff217224 */ /* 0x000fe200078e00ff */
[----:B------:R-:W-:-:S13]  /*06b0*/  ISETP.GT.U32.AND.EX P0, PT, R0, RZ, PT, P0 ;  /* 0x000000ff0000720c */ /* 0x000fda0003f04100 */
[----:B------:R-:W-:Y:S01]  /*06c0*/  @!P0 IADD3 R24, P1, PT, R31, R26, RZ ;  /* 0x0000001a1f188210 */ /* 0x000fe20007f3e0ff */
[----:B------:R-:W-:-:S04]  /*06d0*/  @!P0 IMAD.MOV.U32 R31, RZ, RZ, 0x1 ;  /* 0x00000001ff1f8424 */ /* 0x000fc800078e00ff */
[----:B------:R-:W-:Y:S01]  /*06e0*/  @!P0 IMAD.X R25, R33, 0x1, R27, P1 ;  /* 0x0000000121198824 */ /* 0x000fe200008e061b */
[C---:B------:R-:W-:Y:S01]  /*06f0*/  ISETP.LT.U32.AND P1, PT, R31.reuse, UR4, PT ;  /* 0x000000041f007c0c */ /* 0x040fe2000bf21070 */
[----:B------:R-:W-:Y:S01]  /*0700*/  @!P0 IMAD.MOV.U32 R33, RZ, RZ, RZ ;  /* 0x000000ffff218224 */ /* 0x000fe200078e00ff */
[----:B------:R-:W-:Y:S02]  /*0710*/  IADD3 R4, P3, PT, -R31, UR4, RZ ;  /* 0x000000041f047c10 */ /* 0x000fe4000ff7e1ff */
[----:B------:R0:W-:Y:S02]  /*0720*/  @!P0 STG.E.U8 desc[UR6][R24.64], RZ ;  /* 0x000000ff18008986 */ /* 0x0001e4000c101106 */
[----:B------:R-:W-:Y:S02]  /*0730*/  ISETP.GT.U32.AND.EX P1, PT, R0, R33, PT, P1 ;  /* 0x000000210000720c */ /* 0x000fe40003f24110 */
[----:B------:R-:W-:Y:S02]  /*0740*/  ISETP.LE.U32.AND P2, PT, R4, 0x3, PT ;  /* 0x000000030400780c */ /* 0x000fe40003f43070 */
[----:B------:R-:W-:-:S04]  /*0750*/  IADD3.X R0, PT, PT, ~R33, UR5, RZ, P3, !PT ;  /* 0x0000000521007c10 */ /* 0x000fc80009ffe5ff */
[----:B------:R-:W-:Y:S01]  /*0760*/  ISETP.LE.U32.OR.EX P1, PT, R0, RZ, !P1, P2 ;  /* 0x000000ff0000720c */ /* 0x000fe20004f23520 */
[----:B------:R-:W-:-:S12]  /*0770*/  IMAD.U32 R0, RZ, RZ, UR5 ;  /* 0x00000005ff007e24 */ /* 0x000fd8000f8e00ff */
[----:B0-----:R-:W-:Y:S05]  /*0780*/  @P1 BRA `(.L_x_1) ;  /* 0x0000000000381947 */ /* 0x001fea0003800000 */
[----:B------:R-:W-:Y:S01]  /*0790*/  UIADD3 UR9, UP0, UPT, UR4, -0x3, URZ ;  /* 0xfffffffd04097890 */ /* 0x000fe2000ff1e0ff */
[----:B------:R-:W-:-:S03]  /*07a0*/  PLOP3.LUT P0, PT, PT, PT, PT, 0x8, 0x80 ;  /* 0x000000000080781c */ /* 0x000fc60003f0e170 */
[----:B------:R-:W-:-:S12]  /*07b0*/  UIADD3.X UR10, UPT, UPT, UR5, -0x1, URZ, UP0, !UPT ;  /* 0xffffffff050a7890 */ /* 0x000fd800087fe4ff */
.L_x_2:
[C---:B0-----:R-:W-:Y:S02]  /*07c0*/  IADD3 R24, P1, PT, R31.reuse, R26, RZ ;  /* 0x0000001a1f187210 */ /* 0x041fe40007f3e0ff */
[----:B------:R-:W-:-:S03]  /*07d0*/  IADD3 R31, P2, PT, R31, 0x4, RZ ;  /* 0x000000041f1f7810 */ /* 0x000fc60007f5e0ff */
[----:B------:R-:W-:Y:S01]  /*07e0*/  IMAD.X R25, R33, 0x1, R27, P1 ;  /* 0x0000000121197824 */ /* 0x000fe200008e061b */
[----:B------:R-:W-:Y:S01]  /*07f0*/  ISETP.GE.U32.AND P1, PT, R31, UR9, PT ;  /* 0x000000091f007c0c */ /* 0x000fe2000bf26070 */
[----:B------:R-:W-:-:S03]  /*0800*/  IMAD.X R33, RZ, RZ, R33, P2 ;  /* 0x000000ffff217224 */ /* 0x000fc600010e0621 */
[----:B------:R0:W-:Y:S02]  /*0810*/  STG.E.U8 desc[UR6][R24.64], RZ ;  /* 0x000000ff18007986 */ /* 0x0001e4000c101106 */
[----:B------:R-:W-:Y:S02]  /*0820*/  ISETP.GE.U32.AND.EX P1, PT, R33, UR10, PT, P1 ;  /* 0x0000000a21007c0c */ /* 0x000fe4000bf26110 */
[----:B------:R0:W-:Y:S04]  /*0830*/  STG.E.U8 desc[UR6][R24.64+0x1], RZ ;  /* 0x000001ff18007986 */ /* 0x0001e8000c101106 */
[----:B------:R0:W-:Y:S04]  /*0840*/  STG.E.U8 desc[UR6][R24.64+0x2], RZ ;  /* 0x000002ff18007986 */ /* 0x0001e8000c101106 */
[----:B------:R0:W-:Y:S03]  /*0850*/  STG.E.U8 desc[UR6][R24.64+0x3], RZ ;  /* 0x000003ff18007986 */ /* 0x0001e6000c101106 */
[----:B------:R-:W-:Y:S05]  /*0860*/  @!P1 BRA `(.L_x_2) ;  /* 0xfffffffc00d49947 */ /* 0x000fea000383ffff */
.L_x_1:
[C---:B------:R-:W-:Y:S02]  /*0870*/  ISETP.LT.U32.AND P2, PT, R31.reuse, UR4, PT ;  /* 0x000000041f007c0c */ /* 0x040fe4000bf41070 */
[----:B------:R-:W-:Y:S02]  /*0880*/  IADD3 R4, P3, PT, -R31, UR4, RZ ;  /* 0x000000041f047c10 */ /* 0x000fe4000ff7e1ff */
[----:B------:R-:W-:Y:S02]  /*0890*/  ISETP.GT.U32.AND.EX P2, PT, R0, R33, PT, P2 ;  /* 0x000000210000720c */ /* 0x000fe40003f44120 */
[----:B------:R-:W-:Y:S02]  /*08a0*/  ISETP.LE.U32.AND P1, PT, R4, 0x1, PT ;  /* 0x000000010400780c */ /* 0x000fe40003f23070 */
[----:B------:R-:W-:-:S04]  /*08b0*/  IADD3.X R0, PT, PT, ~R33, UR5, RZ, P3, !PT ;  /* 0x0000000521007c10 */ /* 0x000fc80009ffe5ff */
[----:B------:R-:W-:-:S13]  /*08c0*/  ISETP.LE.U32.OR.EX P1, PT, R0, RZ, !P2, P1 ;  /* 0x000000ff0000720c */ /* 0x000fda0005723510 */
[----:B------:R-:W-:Y:S05]  /*08d0*/  @P1 BRA `(.L_x_3) ;  /* 0x00000000001c1947 */ /* 0x000fea0003800000 */
[C---:B0-----:R-:W-:Y:S02]  /*08e0*/  IADD3 R24, P0, PT, R31.reuse, R26, RZ ;  /* 0x0000001a1f187210 */ /* 0x041fe40007f1e0ff */
[----:B------:R-:W-:-:S03]  /*08f0*/  IADD3 R31, P1, PT, R31, 0x2, RZ ;  /* 0x000000021f1f7810 */ /* 0x000fc60007f3e0ff */
[----:B------:R-:W-:Y:S01]  /*0900*/  IMAD.X R25, R33, 0x1, R27, P0 ;  /* 0x0000000121197824 */ /* 0x000fe200000e061b */
[----:B------:R-:W-:Y:S01]  /*0910*/  PLOP3.LUT P0, PT, PT, PT, PT, 0x8, 0x80 ;  /* 0x000000000080781c */ /* 0x000fe20003f0e170 */
[----:B------:R-:W-:-:S03]  /*0920*/  IMAD.X R33, RZ, RZ, R33, P1 ;  /* 0x000000ffff217224 */ /* 0x000fc600008e0621 */
[----:B------:R1:W-:Y:S04]  /*0930*/  STG.E.U8 desc[UR6][R24.64], RZ ;  /* 0x000000ff18007986 */ /* 0x0003e8000c101106 */
[----:B------:R1:W-:Y:S05]  /*0940*/  STG.E.U8 desc[UR6][R24.64+0x1], RZ ;  /* 0x000001ff18007986 */ /* 0x0003ea000c101106 */
.L_x_3:
[----:B------:R-:W-:-:S04]  /*0950*/  ISETP.LT.U32.AND P1, PT, R31, UR4, PT ;  /* 0x000000041f007c0c */ /* 0x000fc8000bf21070 */
[----:B------:R-:W-:-:S13]  /*0960*/  ISETP.LT.U32.OR.EX P0, PT, R33, UR5, P0, P1 ;  /* 0x0000000521007c0c */ /* 0x000fda0008701510 */
[----:B01----:R-:W-:-:S05]  /*0970*/  @P0 IADD3 R24, P1, PT, R31, R26, RZ ;  /* 0x0000001a1f180210 */ /* 0x003fca0007f3e0ff */
[----:B------:R-:W-:-:S05]  /*0980*/  @P0 IMAD.X R25, R33, 0x1, R27, P1 ;  /* 0x0000000121190824 */ /* 0x000fca00008e061b */
[----:B------:R0:W-:Y:S03]  /*0990*/  @P0 STG.E.U8 desc[UR6][R24.64], RZ ;  /* 0x000000ff18000986 */ /* 0x0001e6000c101106 */
.L_x_0:
[----:B------:R-:W-:Y:S01]  /*09a0*/  IMAD R0, R16, UR14, RZ ;  /* 0x0000000e10007c24 */ /* 0x000fe2000f8e02ff */
[----:B------:R-:W1:Y:S01]  /*09b0*/  LDCU.64 UR4, c[0x0][0x398] ;  /* 0x00007300ff0477ac */ /* 0x000e620008000a00 */
[----:B0-----:R-:W-:-:S04]  /*09c0*/  IMAD.WIDE.U32 R24, R15, UR14, R28 ;  /* 0x0000000e0f187c25 */ /* 0x001fc8000f8e001c */
[----:B------:R-:W-:-:S04]  /*09d0*/  IMAD R31, R15, UR15, R0 ;  /* 0x0000000f0f1f7c24 */ /* 0x000fc8000f8e0200 */
[----:B------:R-:W-:Y:S02]  /*09e0*/  IMAD.IADD R0, R25, 0x1, R31 ;  /* 0x0000000119007824 */ /* 0x000fe400078e021f */
[----:B------:R-:W-:-:S04]  /*09f0*/  IMAD.WIDE.U32 R30, R24, UR12, R20 ;  /* 0x0000000c181e7c25 */ /* 0x000fc8000f8e0014 */
[----:B------:R-:W-:-:S04]  /*0a00*/  IMAD R25, R0, UR12, RZ ;  /* 0x0000000c00197c24 */ /* 0x000fc8000f8e02ff */
[----:B------:R-:W-:Y:S01]  /*0a10*/  IMAD R25, R24, UR13, R25 ;  /* 0x0000000d18197c24 */ /* 0x000fe2000f8e0219 */
[----:B-1----:R-:W-:-:S03]  /*0a20*/  LEA R24, P0, R30, UR4, 0x2 ;  /* 0x000000041e187c11 */ /* 0x002fc6000f8010ff */
[----:B------:R-:W-:-:S05]  /*0a30*/  IMAD.IADD R25, R31, 0x1, R25 ;  /* 0x000000011f197824 */ /* 0x000fca00078e0219 */
[----:B------:R-:W-:-:S05]  /*0a40*/  LEA.HI.X R25, R30, UR5, R25, 0x2, P0 ;  /* 0x000000051e197c11 */ /* 0x000fca00080f1419 */
[----:B------:R-:W2:Y:S01]  /*0a50*/  LDG.E R37, desc[UR6][R24.64] ;  /* 0x0000000618257981 */ /* 0x000ea2000c1e1900 */
[----:B------:R-:W-:Y:S01]  /*0a60*/  ISETP.GT.U32.AND P0, PT, R15, R12, PT ;  /* 0x0000000c0f00720c */ /* 0x000fe20003f04070 */
[----:B------:R-:W-:Y:S03]  /*0a70*/  BSSY.RECONVERGENT B0, `(.L_x_4) ;  /* 0x0000125000007945 */ /* 0x000fe60003800200 */
[----:B------:R-:W-:Y:S01]  /*0a80*/  ISETP.GT.U32.AND.EX P0, PT, R16, R11, PT, P0 ;  /* 0x0000000b1000720c */ /* 0x000fe20003f04100 */
[----:B--2---:R-:W-:-:S12]  /*0a90*/  IMAD.MOV.U32 R36, RZ, RZ, R37 ;  /* 0x000000ffff247224 */ /* 0x004fd800078e0025 */
[----:B------:R-:W-:Y:S05]  /*0aa0*/  @P0 BRA `(.L_x_5) ;  /* 0x0000001000840947 */ /* 0x000fea0003800000 */
[----:B------:R-:W-:Y:S01]  /*0ab0*/  ISETP.LT.U32.AND P0, PT, R18, UR18, PT ;  /* 0x0000001212007c0c */ /* 0x000fe2000bf01070 */
[----:B------:R-:W0:Y:S01]  /*0ac0*/  LDCU.64 UR4, c[0x3][0x70] ;  /* 0x00c00e00ff0477ac */ /* 0x000e220008000a00 */
[----:B------:R-:W-:Y:S01]  /*0ad0*/  IADD3 R31, P3, PT, R10, 0x1, RZ ;  /* 0x000000010a1f7810 */ /* 0x000fe20007f7e0ff */
[----:B------:R-:W-:Y:S01]  /*0ae0*/  IMAD.MOV.U32 R35, RZ, RZ, R15 ;  /* 0x000000ffff237224 */ /* 0x000fe200078e000f */
[C---:B------:R-:W-:Y:S01]  /*0af0*/  ISETP.LT.U32.AND.EX P0, PT, R17.reuse, UR19, PT, P0 ;  /* 0x0000001311007c0c */ /* 0x040fe2000bf01100 */
[----:B------:R-:W-:Y:S02]  /*0b00*/  IMAD.MOV.U32 R34, RZ, RZ, R16 ;  /* 0x000000ffff227224 */ /* 0x000fe400078e0010 */
[----:B------:R-:W-:Y:S01]  /*0b10*/  IMAD.X R0, RZ, RZ, R9, P3 ;  /* 0x000000ffff007224 */ /* 0x000fe200018e0609 */
[----:B------:R-:W-:Y:S01]  /*0b20*/  SEL R8, R18, UR18, P0 ;  /* 0x0000001212087c07 */ /* 0x000fe20008000000 */
[----:B------:R-:W-:Y:S01]  /*0b30*/  IMAD.MOV.U32 R36, RZ, RZ, R37 ;  /* 0x000000ffff247224 */ /* 0x000fe200078e0025 */
[----:B------:R-:W-:-:S02]  /*0b40*/  SEL R24, R17, UR19, P0 ;  /* 0x0000001311187c07 */ /* 0x000fc40008000000 */
[----:B------:R-:W-:-:S04]  /*0b50*/  IADD3 R4, P1, P2, R18, 0x1, -R8 ;  /* 0x0000000112047810 */ /* 0x000fc80007a3e808 */
[----:B------:R-:W-:Y:S02]  /*0b60*/  ISETP.GT.U32.AND P0, PT, R4, R31, PT ;  /* 0x0000001f0400720c */ /* 0x000fe40003f04070 */
[----:B------:R-:W-:-:S04]  /*0b70*/  IADD3.X R3, PT, PT, R17, RZ, ~R24, P1, P2 ;  /* 0x000000ff11037210 */ /* 0x000fc80000fe4c18 */
[----:B------:R-:W-:-:S04]  /*0b80*/  ISETP.GT.U32.AND.EX P0, PT, R3, R0, PT, P0 ;  /* 0x000000000300720c */ /* 0x000fc80003f04100 */
[----:B------:R-:W-:Y:S02]  /*0b90*/  SEL R31, R4, R31, P0 ;  /* 0x0000001f041f7207 */ /* 0x000fe40000000000 */
[----:B------:R-:W-:Y:S02]  /*0ba0*/  SEL R0, R3, R0, P0 ;  /* 0x0000000003007207 */ /* 0x000fe40000000000 */
[----:B------:R-:W-:-:S04]  /*0bb0*/  IADD3 R31, P0, PT, R31, R8, RZ ;  /* 0x000000081f1f7210 */ /* 0x000fc80007f1e0ff */
[----:B------:R-:W-:Y:S01]  /*0bc0*/  IADD3 R8, P1, PT, R31, -R18, RZ ;  /* 0x800000121f087210 */ /* 0x000fe20007f3e0ff */
[----:B------:R-:W-:Y:S01]  /*0bd0*/  IMAD.X R0, R0, 0x1, R24, P0 ;  /* 0x0000000100007824 */ /* 0x000fe200000e0618 */
[----:B------:R-:W-:Y:S02]  /*0be0*/  IADD3 R24, P0, PT, RZ, -R31, RZ ;  /* 0x8000001fff187210 */ /* 0x000fe40007f1e0ff */
[----:B------:R-:W-:Y:S01]  /*0bf0*/  LOP3.LUT R42, R8, 0xf, RZ, 0xc0, !PT ;  /* 0x0000000f082a7812 */ /* 0x000fe200078ec0ff */
[----:B------:R-:W-:Y:S01]  /*0c00*/  IMAD.X R33, R0, 0x1, ~R17, P1 ;  /* 0x0000000100217824 */ /* 0x000fe200008e0e11 */
[C---:B------:R-:W-:Y:S01]  /*0c10*/  LOP3.LUT R40, R8.reuse, 0x7, RZ, 0xc0, !PT ;  /* 0x0000000708287812 */ /* 0x040fe200078ec0ff */
[----:B------:R-:W-:Y:S01]  /*0c20*/  IMAD.X R25, RZ, RZ, ~R0, P0 ;  /* 0x000000ffff197224 */ /* 0x000fe200000e0e00 */
[C---:B------:R-:W-:Y:S02]  /*0c30*/  LOP3.LUT R32, R8.reuse, 0xfffffff0, RZ, 0xc0, !PT ;  /* 0xfffffff008207812 */ /* 0x040fe400078ec0ff */
[----:B------:R-:W-:Y:S01]  /*0c40*/  LOP3.LUT R8, R8, 0x3, RZ, 0xc0, !PT ;  /* 0x0000000308087812 */ /* 0x000fe200078ec0ff */
[----:B------:R-:W-:-:S03]  /*0c50*/  IMAD.WIDE.U32 R2, R2, UR8, R24 ;  /* 0x0000000802027c25 */ /* 0x000fc6000f8e0018 */
[----:B0-----:R-:W-:-:S04]  /*0c60*/  IADD3 R4, P0, PT, R2, UR4, RZ ;  /* 0x0000000402047c10 */ /* 0x001fc8000ff1e0ff */
[----:B------:R-:W-:Y:S02]  /*0c70*/  IADD3.X R2, PT, PT, R7, UR5, R3, P0, !PT ;  /* 0x0000000507027c10 */ /* 0x000fe400087fe403 */
[----:B------:R-:W-:-:S04]  /*0c80*/  ISETP.GT.U32.AND P0, PT, R4, -0x10, PT ;  /* 0xfffffff00400780c */ /* 0x000fc80003f04070 */
[----:B------:R-:W-:-:S13]  /*0c90*/  ISETP.GT.U32.AND.EX P0, PT, R2, -0x1, PT, P0 ;  /* 0xffffffff0200780c */ /* 0x000fda0003f04100 */
.L_x_18:
[----:B------:R-:W-:Y:S01]  /*0ca0*/  ISETP.GT.U32.AND P1, PT, R28, R14, PT ;  /* 0x0000000e1c00720c */ /* 0x000fe20003f24070 */
[----:B------:R-:W-:Y:S03]  /*0cb0*/  BSSY.RECONVERGENT B1, `(.L_x_6) ;  /* 0x00000fb000017945 */ /* 0x000fe60003800200 */
[----:B------:R-:W-:-:S13]  /*0cc0*/  ISETP.GT.U32.AND.EX P1, PT, R29, R13, PT, P1 ;  /* 0x0000000d1d00720c */ /* 0x000fda0003f24110 */
[----:B------:R-:W-:Y:S05]  /*0cd0*/  @P1 BRA `(.L_x_7) ;  /* 0x0000000c00e01947 */ /* 0x000fea0003800000 */
[----:B------:R-:W0:Y:S01]  /*0ce0*/  LDCU.64 UR4, c[0x3][0x30] ;  /* 0x00c00600ff0477ac */ /* 0x000e220008000a00 */
[----:B------:R-:W-:Y:S02]  /*0cf0*/  IMAD.MOV.U32 R7, RZ, RZ, R28 ;  /* 0x000000ffff077224 */ /* 0x000fe400078e001c */
[----:B------:R-:W-:Y:S02]  /*0d00*/  IMAD.MOV.U32 R4, RZ, RZ, R29 ;  /* 0x000000ffff047224 */ /* 0x000fe400078e001d */
[----:B0-----:R-:W-:Y:S02]  /*0d10*/  IMAD R0, R34, UR4, RZ ;  /* 0x0000000422007c24 */ /* 0x001fe4000f8e02ff */
[----:B------:R-:W-:-:S04]  /*0d20*/  IMAD.WIDE.U32 R2, R35, UR4, RZ ;  /* 0x0000000423027c25 */ /* 0x000fc8000f8e00ff */
[----:B------:R-:W-:-:S04]  /*0d30*/  IMAD R25, R35, UR5, R0 ;  /* 0x0000000523197c24 */ /* 0x000fc8000f8e0200 */
[----:B------:R-:W-:-:S07]  /*0d40*/  IMAD.IADD R0, R3, 0x1, R25 ;  /* 0x0000000103007824 */ /* 0x000fce00078e0219 */
.L_x_17:
[----:B------:R-:W-:Y:S01]  /*0d50*/  ISETP.GT.U32.AND P1, PT, R20, R10, PT ;  /* 0x0000000a1400720c */ /* 0x000fe20003f24070 */
[----:B------:R-:W-:Y:S03]  /*0d60*/  BSSY.RECONVERGENT B2, `(.L_x_8) ;  /* 0x00000ea000027945 */ /* 0x000fe60003800200 */
[----:B------:R-:W-:-:S13]  /*0d70*/  ISETP.GT.U32.AND.EX P1, PT, R21, R9, PT, P1 ;  /* 0x000000091500720c */ /* 0x000fda0003f24110 */
[----:B------:R-:W-:Y:S05]  /*0d80*/  @P1 BRA `(.L_x_9) ;  /* 0x0000000c009c1947 */ /* 0x000fea0003800000 */
[----:B------:R-:W0:Y:S01]  /*0d90*/  LDCU.128 UR12, c[0x3][0x30] ;  /* 0x00c00600ff0c77ac */ /* 0x000e220008000c00 */
[----:B------:R-:W-:Y:S01]  /*0da0*/  ISETP.NE.U32.AND P1, PT, R42, RZ, PT ;  /* 0x000000ff2a00720c */ /* 0x000fe20003f25070 */
[----:B------:R-:W-:Y:S01]  /*0db0*/  BSSY.RECONVERGENT B3, `(.L_x_10) ;  /* 0x000006c000037945 */ /* 0x000fe20003800200 */
[----:B------:R-:W-:Y:S02]  /*0dc0*/  IMAD.MOV.U32 R41, RZ, RZ, R20 ;  /* 0x000000ffff297224 */ /* 0x000fe400078e0014 */
[----:B------:R-:W-:Y:S01]  /*0dd0*/  ISETP.NE.AND.EX P1, PT, RZ, RZ, PT, P1 ;  /* 0x000000ffff00720c */ /* 0x000fe20003f25310 */
[----:B------:R-:W-:Y:S02]  /*0de0*/  IMAD.MOV.U32 R38, RZ, RZ, R21 ;  /* 0x000000ffff267224 */ /* 0x000fe400078e0015 */
[----:B0-----:R-:W-:Y:S02]  /*0df0*/  IMAD R31, R0, UR14, RZ ;  /* 0x0000000e001f7c24 */ /* 0x001fe4000f8e02ff */
[----:B------:R-:W-:-:S04]  /*0e00*/  IMAD.WIDE.U32 R24, R2, UR14, RZ ;  /* 0x0000000e02187c25 */ /* 0x000fc8000f8e00ff */
[----:B------:R-:W-:Y:S02]  /*0e10*/  IMAD R31, R2, UR15, R31 ;  /* 0x0000000f021f7c24 */ /* 0x000fe4000f8e021f */
[----:B------:R-:W-:Y:S02]  /*0e20*/  IMAD R30, R4, UR12, RZ ;  /* 0x0000000c041e7c24 */ /* 0x000fe4000f8e02ff */
[----:B------:R-:W-:Y:S02]  /*0e30*/  IMAD.IADD R25, R25, 0x1, R31 ;  /* 0x0000000119197824 */ /* 0x000fe400078e021f */
[C---:B------:R-:W-:Y:S02]  /*0e40*/  IMAD R43, R7.reuse, UR13, R30 ;  /* 0x0000000d072b7c24 */ /* 0x040fe4000f8e021e */
[----:B------:R-:W-:-:S04]  /*0e50*/  IMAD.WIDE.U32 R24, R7, UR12, R24 ;  /* 0x0000000c07187c25 */ /* 0x000fc8000f8e0018 */
[----:B------:R-:W-:Y:S01]  /*0e60*/  IMAD.IADD R43, R25, 0x1, R43 ;  /* 0x00000001192b7824 */ /* 0x000fe200078e022b */
[----:B------:R-:W-:Y:S06]  /*0e70*/  @P0 BRA `(.L_x_11) ;  /* 0x00000004007c0947 */ /* 0x000fec0003800000 */
[----:B------:R-:W-:Y:S01]  /*0e80*/  CS2R R44, SRZ ;  /* 0x00000000002c7805 */ /* 0x000fe2000001ff00 */
[----:B------:R-:W-:Y:S02]  /*0e90*/  IMAD.MOV.U32 R41, RZ, RZ, R20 ;  /* 0x000000ffff297224 */ /* 0x000fe400078e0014 */
[----:B------:R-:W-:-:S07]  /*0ea0*/  IMAD.MOV.U32 R38, RZ, RZ, R21 ;  /* 0x000000ffff267224 */ /* 0x000fce00078e0015 */
.L_x_12:
[----:B------:R-:W0:Y:S01]  /*0eb0*/  LDCU.64 UR4, c[0x0][0x398] ;  /* 0x00007300ff0477ac */ /* 0x000e220008000a00 */
[----:B------:R-:W-:-:S05]  /*0ec0*/  IADD3 R31, P2, PT, R41, R24, RZ ;  /* 0x00000018291f7210 */ /* 0x000fca0007f5e0ff */
[----:B------:R-:W-:Y:S01]  /*0ed0*/  IMAD.X R46, R38, 0x1, R43, P2 ;  /* 0x00000001262e7824 */ /* 0x000fe200010e062b */
[----:B0-----:R-:W-:-:S04]  /*0ee0*/  LEA R30, P2, R31, UR4, 0x2 ;  /* 0x000000041f1e7c11 */ /* 0x001fc8000f8410ff */
[----:B------:R-:W-:-:S05]  /*0ef0*/  LEA.HI.X R31, R31, UR5, R46, 0x2, P2 ;  /* 0x000000051f1f7c11 */ /* 0x000fca00090f142e */
[----:B------:R-:W2:Y:S04]  /*0f00*/  LDG.E R50, desc[UR6][R30.64] ;  /* 0x000000061e327981 */ /* 0x000ea8000c1e1900 */
[----:B------:R-:W3:Y:S04]  /*0f10*/  LDG.E R49, desc[UR6][R30.64+0x4] ;  /* 0x000004061e317981 */ /* 0x000ee8000c1e1900 */
[----:B------:R-:W4:Y:S04]  /*0f20*/  LDG.E R48, desc[UR6][R30.64+0x8] ;  /* 0x000008061e307981 */ /* 0x000f28000c1e1900 */
[----:B------:R-:W5:Y:S04]  /*0f30*/  LDG.E R47, desc[UR6][R30.64+0xc] ;  /* 0x00000c061e2f7981 */ /* 0x000f68000c1e1900 */
[----:B------:R-:W5:Y:S01]  /*0f40*/  LDG.E R46, desc[UR6][R30.64+0x10] ;  /* 0x000010061e2e7981 */ /* 0x000f62000c1e1900 */
[----:B--2---:R-:W-:-:S02]  /*0f50*/  FSETP.GT.AND P2, PT, R50, R37, PT ;  /* 0x000000253200720b */ /* 0x004fc40003f44000 */
[CC--:B------:R-:W-:Y:S02]  /*0f60*/  FSETP.GEU.AND P3, PT, R50.reuse, R36.reuse, PT ;  /* 0x000000243200720b */ /* 0x0c0fe40003f6e000 */
[C---:B------:R-:W-:Y:S02]  /*0f70*/  FSEL R52, R50.reuse, R37, P2 ;  /* 0x0000002532347208 */ /* 0x040fe40001000000 */
[----:B------:R-:W-:Y:S01]  /*0f80*/  FSEL R50, R50, R36, !P3 ;  /* 0x0000002432327208 */ /* 0x000fe20005800000 */
[----:B------:R-:W2:Y:S01]  /*0f90*/  LDG.E R37, desc[UR6][R30.64+0x18] ;  /* 0x000018061e257981 */ /* 0x000ea2000c1e1900 */
[----:B---3--:R-:W-:-:S03]  /*0fa0*/  FSETP.GT.AND P2, PT, R49, R52, PT ;  /* 0x000000343100720b */ /* 0x008fc60003f44000 */
[----:B------:R-:W3:Y:S01]  /*0fb0*/  LDG.E R36, desc[UR6][R30.64+0x14] ;  /* 0x000014061e247981 */ /* 0x000ee2000c1e1900 */
[C---:B------:R-:W-:Y:S02]  /*0fc0*/  FSETP.GEU.AND P3, PT, R49.reuse, R50, PT ;  /* 0x000000323100720b */ /* 0x040fe40003f6e000 */
[C---:B------:R-:W-:Y:S02]  /*0fd0*/  FSEL R51, R49.reuse, R52, P2 ;  /* 0x0000003431337208 */ /* 0x040fe40001000000 */
[----:B------:R-:W-:Y:S02]  /*0fe0*/  FSEL R49, R49, R50, !P3 ;  /* 0x0000003231317208 */ /* 0x000fe40005800000 */
[C---:B----4-:R-:W-:Y:S02]  /*0ff0*/  FSETP.GT.AND P2, PT, R48.reuse, R51, PT ;  /* 0x000000333000720b */ /* 0x050fe40003f44000 */
[C---:B------:R-:W-:Y:S02]  /*1000*/  FSETP.GEU.AND P3, PT, R48.reuse, R49, PT ;  /* 0x000000313000720b */ /* 0x040fe40003f6e000 */
[----:B------:R-:W-:-:S02]  /*1010*/  FSEL R50, R48, R51, P2 ;  /* 0x0000003330327208 */ /* 0x000fc40001000000 */
[----:B------:R-:W-:Y:S02]  /*1020*/  FSEL R52, R48, R49, !P3 ;  /* 0x0000003130347208 */ /* 0x000fe40005800000 */
[----:B------:R-:W4:Y:S01]  /*1030*/  LDG.E R48, desc[UR6][R30.64+0x1c] ;  /* 0x00001c061e307981 */ /* 0x000f22000c1e1900 */
[C---:B-----5:R-:W-:Y:S02]  /*1040*/  FSETP.GT.AND P2, PT, R47.reuse, R50, PT ;  /* 0x000000322f00720b */ /* 0x060fe40003f44000 */
[C---:B------:R-:W-:Y:S02]  /*1050*/  FSETP.GEU.AND P3, PT, R47.reuse, R52, PT ;  /* 0x000000342f00720b */ /* 0x040fe40003f6e000 */
[C---:B------:R-:W-:Y:S02]  /*1060*/  FSEL R49, R47.reuse, R50, P2 ;  /* 0x000000322f317208 */ /* 0x040fe40001000000 */
[----:B------:R-:W-:Y:S02]  /*1070*/  FSEL R51, R47, R52, !P3 ;  /* 0x000000342f337208 */ /* 0x000fe40005800000 */
[----:B------:R-:W5:Y:S01]  /*1080*/  LDG.E R47, desc[UR6][R30.64+0x20] ;  /* 0x000020061e2f7981 */ /* 0x000f62000c1e1900 */
[----:B------:R-:W-:-:S02]  /*1090*/  FSETP.GT.AND P2, PT, R46, R49, PT ;  /* 0x000000312e00720b */ /* 0x000fc40003f44000 */
[C---:B------:R-:W-:Y:S02]  /*10a0*/  FSETP.GEU.AND P3, PT, R46.reuse, R51, PT ;  /* 0x000000332e00720b */ /* 0x040fe40003f6e000 */
[C---:B------:R-:W-:Y:S02]  /*10b0*/  FSEL R49, R46.reuse, R49, P2 ;  /* 0x000000312e317208 */ /* 0x040fe40001000000 */
[----:B------:R-:W-:Y:S02]  /*10c0*/  FSEL R51, R46, R51, !P3 ;  /* 0x000000332e337208 */ /* 0x000fe40005800000 */
[----:B------:R-:W5:Y:S01]  /*10d0*/  LDG.E R46, desc[UR6][R30.64+0x24] ;  /* 0x000024061e2e7981 */ /* 0x000f62000c1e1900 */
[C---:B---3--:R-:W-:Y:S02]  /*10e0*/  FSETP.GT.AND P2, PT, R36.reuse, R49, PT ;  /* 0x000000312400720b */ /* 0x048fe40003f44000 */
[C---:B------:R-:W-:Y:S02]  /*10f0*/  FSETP.GEU.AND P3, PT, R36.reuse, R51, PT ;  /* 0x000000332400720b */ /* 0x040fe40003f6e000 */
[----:B------:R-:W-:-:S02]  /*1100*/  FSEL R50, R36, R49, P2 ;  /* 0x0000003124327208 */ /* 0x000fc40001000000 */
[----:B------:R-:W-:Y:S02]  /*1110*/  FSEL R52, R36, R51, !P3 ;  /* 0x0000003324347208 */ /* 0x000fe40005800000 */
[----:B------:R-:W3:Y:S01]  /*1120*/  LDG.E R36, desc[UR6][R30.64+0x28] ;  /* 0x000028061e247981 */ /* 0x000ee2000c1e1900 */
[C---:B--2---:R-:W-:Y:S02]  /*1130*/  FSETP.GT.AND P2, PT, R37.reuse, R50, PT ;  /* 0x000000322500720b */ /* 0x044fe40003f44000 */
[C---:B------:R-:W-:Y:S02]  /*1140*/  FSETP.GEU.AND P3, PT, R37.reuse, R52, PT ;  /* 0x000000342500720b */ /* 0x040fe40003f6e000 */
[C---:B------:R-:W-:Y:S02]  /*1150*/  FSEL R49, R37.reuse, R50, P2 ;  /* 0x0000003225317208 */ /* 0x040fe40001000000 */
[----:B------:R-:W-:Y:S02]  /*1160*/  FSEL R51, R37, R52, !P3 ;  /* 0x0000003425337208 */ /* 0x000fe40005800000 */
[----:B------:R-:W2:Y:S01]  /*1170*/  LDG.E R37, desc[UR6][R30.64+0x2c] ;  /* 0x00002c061e257981 */ /* 0x000ea2000c1e1900 */
[----:B----4-:R-:W-:-:S02]  /*1180*/  FSETP.GT.AND P2, PT, R48, R49, PT ;  /* 0x000000313000720b */ /* 0x010fc40003f44000 */
[C---:B------:R-:W-:Y:S02]  /*1190*/  FSETP.GEU.AND P3, PT, R48.reuse, R51, PT ;  /* 0x000000333000720b */ /* 0x040fe40003f6e000 */
[C---:B------:R-:W-:Y:S02]  /*11a0*/  FSEL R50, R48.reuse, R49, P2 ;  /* 0x0000003130327208 */ /* 0x040fe40001000000 */
[----:B------:R-:W-:Y:S02]  /*11b0*/  FSEL R52, R48, R51, !P3 ;  /* 0x0000003330347208 */ /* 0x000fe40005800000 */
[----:B------:R-:W4:Y:S01]  /*11c0*/  LDG.E R48, desc[UR6][R30.64+0x30] ;  /* 0x000030061e307981 */ /* 0x000f22000c1e1900 */
[C---:B-----5:R-:W-:Y:S02]  /*11d0*/  FSETP.GT.AND P2, PT, R47.reuse, R50, PT ;  /* 0x000000322f00720b */ /* 0x060fe40003f44000 */
[C---:B------:R-:W-:Y:S02]  /*11e0*/  FSETP.GEU.AND P3, PT, R47.reuse, R52, PT ;  /* 0x000000342f00720b */ /* 0x040fe40003f6e000 */
[----:B------:R-:W-:-:S02]  /*11f0*/  FSEL R49, R47, R50, P2 ;  /* 0x000000322f317208 */ /* 0x000fc40001000000 */
[----:B------:R-:W-:Y:S02]  /*1200*/  FSEL R51, R47, R52, !P3 ;  /* 0x000000342f337208 */ /* 0x000fe40005800000 */
[----:B------:R-:W5:Y:S01]  /*1210*/  LDG.E R47, desc[UR6][R30.64+0x34] ;  /* 0x000034061e2f7981 */ /* 0x000f62000c1e1900 */
[C---:B------:R-:W-:Y:S02]  /*1220*/  FSETP.GT.AND P2, PT, R46.reuse, R49, PT ;  /* 0x000000312e00720b */ /* 0x040fe40003f44000 */
[C---:B------:R-:W-:Y:S02]  /*1230*/  FSETP.GEU.AND P3, PT, R46.reuse, R51, PT ;  /* 0x000000332e00720b */ /* 0x040fe40003f6e000 */
[C---:B------:R-:W-:Y:S02]  /*1240*/  FSEL R53, R46.reuse, R49, P2 ;  /* 0x000000312e357208 */ /* 0x040fe40001000000 */
[----:B------:R-:W-:Y:S01]  /*1250*/  FSEL R51, R46, R51, !P3 ;  /* 0x000000332e337208 */ /* 0x000fe20005800000 */
[----:B------:R-:W5:Y:S04]  /*1260*/  LDG.E R49, desc[UR6][R30.64+0x3c] ;  /* 0x00003c061e317981 */ /* 0x000f68000c1e1900 */
[----:B------:R0:W5:Y:S01]  /*1270*/  LDG.E R46, desc[UR6][R30.64+0x38] ;  /* 0x000038061e2e7981 */ /* 0x000162000c1e1900 */
[----:B---3--:R-:W-:-:S04]  /*1280*/  FSETP.GT.AND P2, PT, R36, R53, PT ;  /* 0x000000352400720b */ /* 0x008fc80003f44000 */
[C---:B------:R-:W-:Y:S02]  /*1290*/  FSEL R50, R36.reuse, R53, P2 ;  /* 0x0000003524327208 */ /* 0x040fe40001000000 */
[CC--:B------:R-:W-:Y:S02]  /*12a0*/  FSETP.GEU.AND P3, PT, R36.reuse, R51.reuse, PT ;  /* 0x000000332400720b */ /* 0x0c0fe40003f6e000 */
[CC--:B--2---:R-:W-:Y:S02]  /*12b0*/  FSETP.GT.AND P2, PT, R37.reuse, R50.reuse, PT ;  /* 0x000000322500720b */ /* 0x0c4fe40003f44000 */
[----:B------:R-:W-:Y:S02]  /*12c0*/  FSEL R36, R36, R51, !P3 ;  /* 0x0000003324247208 */ /* 0x000fe40005800000 */
[C---:B------:R-:W-:Y:S02]  /*12d0*/  FSEL R51, R37.reuse, R50, P2 ;  /* 0x0000003225337208 */ /* 0x040fe40001000000 */
[----:B------:R-:W-:-:S02]  /*12e0*/  FSETP.GEU.AND P3, PT, R37, R36, PT ;  /* 0x000000242500720b */ /* 0x000fc40003f6e000 */
[CC--:B----4-:R-:W-:Y:S02]  /*12f0*/  FSETP.GT.AND P2, PT, R48.reuse, R51.reuse, PT ;  /* 0x000000333000720b */ /* 0x0d0fe40003f44000 */
[----:B------:R-:W-:Y:S02]  /*1300*/  FSEL R37, R37, R36, !P3 ;  /* 0x0000002425257208 */ /* 0x000fe40005800000 */
[C---:B0-----:R-:W-:Y:S02]  /*1310*/  FSEL R30, R48.reuse, R51, P2 ;  /* 0x00000033301e7208 */ /* 0x041fe40001000000 */
[CC--:B------:R-:W-:Y:S02]  /*1320*/  FSETP.GEU.AND P3, PT, R48.reuse, R37.reuse, PT ;  /* 0x000000253000720b */ /* 0x0c0fe40003f6e000 */
[----:B-----5:R-:W-:Y:S02]  /*1330*/  FSETP.GT.AND P2, PT, R47, R30, PT ;  /* 0x0000001e2f00720b */ /* 0x020fe40003f44000 */
[----:B------:R-:W-:-:S02]  /*1340*/  FSEL R48, R48, R37, !P3 ;  /* 0x0000002530307208 */ /* 0x000fc40005800000 */
[----:B------:R-:W-:Y:S02]  /*1350*/  FSEL R31, R47, R30, P2 ;  /* 0x0000001e2f1f7208 */ /* 0x000fe40001000000 */
[----:B------:R-:W-:Y:S02]  /*1360*/  IADD3 R45, P2, PT, R45, 0x10, RZ ;  /* 0x000000102d2d7810 */ /* 0x000fe40007f5e0ff */
[----:B------:R-:W-:-:S03]  /*1370*/  FSETP.GEU.AND P3, PT, R47, R48, PT ;  /* 0x000000302f00720b */ /* 0x000fc60003f6e000 */
[----:B------:R-:W-:Y:S01]  /*1380*/  IMAD.X R44, RZ, RZ, R44, P2 ;  /* 0x000000ffff2c7224 */ /* 0x000fe200010e062c */
[----:B------:R-:W-:Y:S02]  /*1390*/  ISETP.NE.U32.AND P2, PT, R45, R32, PT ;  /* 0x000000202d00720c */ /* 0x000fe40003f45070 */
[----:B------:R-:W-:Y:S02]  /*13a0*/  FSEL R47, R47, R48, !P3 ;  /* 0x000000302f2f7208 */ /* 0x000fe40005800000 */
[----:B------:R-:W-:Y:S02]  /*13b0*/  ISETP.NE.AND.EX P2, PT, R44, R33, PT, P2 ;  /* 0x000000212c00720c */ /* 0x000fe40003f45320 */
[C---:B------:R-:W-:Y:S02]  /*13c0*/  FSETP.GT.AND P3, PT, R46.reuse, R31, PT ;  /* 0x0000001f2e00720b */ /* 0x040fe40003f64000 */
[C---:B------:R-:W-:Y:S02]  /*13d0*/  FSETP.GEU.AND P4, PT, R46.reuse, R47, PT ;  /* 0x0000002f2e00720b */ /* 0x040fe40003f8e000 */
[----:B------:R-:W-:-:S02]  /*13e0*/  FSEL R30, R46, R31, P3 ;  /* 0x0000001f2e1e7208 */ /* 0x000fc40001800000 */
[----:B------:R-:W-:Y:S02]  /*13f0*/  FSEL R36, R46, R47, !P4 ;  /* 0x0000002f2e247208 */ /* 0x000fe40006000000 */
[----:B------:R-:W-:Y:S02]  /*1400*/  IADD3 R41, P3, PT, R41, 0x10, RZ ;  /* 0x0000001029297810 */ /* 0x000fe40007f7e0ff */
[C---:B------:R-:W-:Y:S02]  /*1410*/  FSETP.GT.AND P4, PT, R49.reuse, R30, PT ;  /* 0x0000001e3100720b */ /* 0x040fe40003f84000 */
[C---:B------:R-:W-:Y:S01]  /*1420*/  FSETP.GEU.AND P5, PT, R49.reuse, R36, PT ;  /* 0x000000243100720b */ /* 0x040fe20003fae000 */
[----:B------:R-:W-:Y:S01]  /*1430*/  IMAD.X R38, RZ, RZ, R38, P3 ;  /* 0x000000ffff267224 */ /* 0x000fe200018e0626 */
[C---:B------:R-:W-:Y:S02]  /*1440*/  FSEL R37, R49.reuse, R30, P4 ;  /* 0x0000001e31257208 */ /* 0x040fe40002000000 */
[----:B------:R-:W-:Y:S01]  /*1450*/  FSEL R36, R49, R36, !P5 ;  /* 0x0000002431247208 */ /* 0x000fe20006800000 */
[----:B------:R-:W-:Y:S08]  /*1460*/  @P2 BRA `(.L_x_12) ;  /* 0xfffffff800902947 */ /* 0x000ff0000383ffff */
.L_x_11:
[----:B------:R-:W-:Y:S05]  /*1470*/  BSYNC.RECONVERGENT B3 ;  /* 0x0000000000037941 */ /* 0x000fea0003800200 */
.L_x_10:
[----:B------:R-:W-:Y:S05]  /*1480*/  @!P1 BRA `(.L_x_9) ;  /* 0x0000000400dc9947 */ /* 0x000fea0003800000 */
[----:B------:R-:W-:Y:S01]  /*1490*/  IADD3 R30, P1, PT, R42, -0x1, RZ ;  /* 0xffffffff2a1e7810 */ /* 0x000fe20007f3e0ff */
[----:B------:R-:W-:Y:S03]  /*14a0*/  BSSY.RECONVERGENT B3, `(.L_x_13) ;  /* 0x0000036000037945 */ /* 0x000fe60003800200 */
[----:B------:R-:W-:Y:S01]  /*14b0*/  ISETP.GE.U32.AND P2, PT, R30, 0x7, PT ;  /* 0x000000071e00780c */ /* 0x000fe20003f46070 */
[----:B------:R-:W-:Y:S01]  /*14c0*/  IMAD.X R30, RZ, RZ, -0x1, P1 ;  /* 0xffffffffff1e7424 */ /* 0x000fe200008e06ff */
[----:B------:R-:W-:-:S04]  /*14d0*/  ISETP.NE.U32.AND P1, PT, R40, RZ, PT ;  /* 0x000000ff2800720c */ /* 0x000fc80003f25070 */
[----:B------:R-:W-:Y:S02]  /*14e0*/  ISETP.GE.U32.AND.EX P2, PT, R30, RZ, PT, P2 ;  /* 0x000000ff1e00720c */ /* 0x000fe40003f46120 */
[----:B------:R-:W-:-:S11]  /*14f0*/  ISETP.NE.AND.EX P1, PT, RZ, RZ, PT, P1 ;  /* 0x000000ffff00720c */ /* 0x000fd60003f25310 */
[----:B------:R-:W-:Y:S05]  /*1500*/  @!P2 BRA `(.L_x_14) ;  /* 0x0000000000bca947 */ /* 0x000fea0003800000 */
        /* <DEDUP_REMOVED lines=9> */
[----:B------:R-:W5:Y:S04]  /*15a0*/  LDG.E R46, desc[UR6][R30.64+0x10] ;  /* 0x000010061e2e7981 */ /* 0x000f68000c1e1900 */
[----:B------:R-:W5:Y:S04]  /*15b0*/  LDG.E R45, desc[UR6][R30.64+0x14] ;  /* 0x000014061e2d7981 */ /* 0x000f68000c1e1900 */
[----:B------:R-:W5:Y:S04]  /*15c0*/  LDG.E R44, desc[UR6][R30.64+0x18] ;  /* 0x000018061e2c7981 */ /* 0x000f68000c1e1900 */
[----:B------:R0:W5:Y:S01]  /*15d0*/  LDG.E R50, desc[UR6][R30.64+0x1c] ;  /* 0x00001c061e327981 */ /* 0x000162000c1e1900 */
[----:B------:R-:W-:-:S05]  /*15e0*/  IADD3 R41, P4, PT, R41, 0x8, RZ ;  /* 0x0000000829297810 */ /* 0x000fca0007f9e0ff */
[----:B------:R-:W-:Y:S01]  /*15f0*/  IMAD.X R38, RZ, RZ, R38, P4 ;  /* 0x000000ffff267224 */ /* 0x000fe200020e0626 */
[CC--:B--2---:R-:W-:Y:S02]  /*1600*/  FSETP.GT.AND P2, PT, R51.reuse, R37.reuse, PT ;  /* 0x000000253300720b */ /* 0x0c4fe40003f44000 */
[CC--:B------:R-:W-:Y:S02]  /*1610*/  FSETP.GEU.AND P3, PT, R51.reuse, R36.reuse, PT ;  /* 0x000000243300720b */ /* 0x0c0fe40003f6e000 */
[C---:B------:R-:W-:Y:S02]  /*1620*/  FSEL R52, R51.reuse, R37, P2 ;  /* 0x0000002533347208 */ /* 0x040fe40001000000 */
[----:B------:R-:W-:Y:S02]  /*1630*/  FSEL R36, R51, R36, !P3 ;  /* 0x0000002433247208 */ /* 0x000fe40005800000 */
[C---:B---3--:R-:W-:Y:S02]  /*1640*/  FSETP.GT.AND P2, PT, R49.reuse, R52, PT ;  /* 0x000000343100720b */ /* 0x048fe40003f44000 */
[----:B------:R-:W-:-:S02]  /*1650*/  FSETP.GEU.AND P3, PT, R49, R36, PT ;  /* 0x000000243100720b */ /* 0x000fc40003f6e000 */
[C---:B------:R-:W-:Y:S02]  /*1660*/  FSEL R37, R49.reuse, R52, P2 ;  /* 0x0000003431257208 */ /* 0x040fe40001000000 */
[----:B------:R-:W-:Y:S02]  /*1670*/  FSEL R49, R49, R36, !P3 ;  /* 0x0000002431317208 */ /* 0x000fe40005800000 */
[C---:B----4-:R-:W-:Y:S02]  /*1680*/  FSETP.GT.AND P2, PT, R48.reuse, R37, PT ;  /* 0x000000253000720b */ /* 0x050fe40003f44000 */
[C---:B------:R-:W-:Y:S02]  /*1690*/  FSETP.GEU.AND P3, PT, R48.reuse, R49, PT ;  /* 0x000000313000720b */ /* 0x040fe40003f6e000 */
[C---:B0-----:R-:W-:Y:S02]  /*16a0*/  FSEL R30, R48.reuse, R37, P2 ;  /* 0x00000025301e7208 */ /* 0x041fe40001000000 */
[----:B------:R-:W-:-:S02]  /*16b0*/  FSEL R48, R48, R49, !P3 ;  /* 0x0000003130307208 */ /* 0x000fc40005800000 */
[C---:B-----5:R-:W-:Y:S02]  /*16c0*/  FSETP.GT.AND P2, PT, R47.reuse, R30, PT ;  /* 0x0000001e2f00720b */ /* 0x060fe40003f44000 */
[C---:B------:R-:W-:Y:S02]  /*16d0*/  FSETP.GEU.AND P3, PT, R47.reuse, R48, PT ;  /* 0x000000302f00720b */ /* 0x040fe40003f6e000 */
[C---:B------:R-:W-:Y:S02]  /*16e0*/  FSEL R31, R47.reuse, R30, P2 ;  /* 0x0000001e2f1f7208 */ /* 0x040fe40001000000 */
[----:B------:R-:W-:Y:S02]  /*16f0*/  FSEL R47, R47, R48, !P3 ;  /* 0x000000302f2f7208 */ /* 0x000fe40005800000 */
[C---:B------:R-:W-:Y:S02]  /*1700*/  FSETP.GT.AND P2, PT, R46.reuse, R31, PT ;  /* 0x0000001f2e00720b */ /* 0x040fe40003f44000 */
[----:B------:R-:W-:-:S02]  /*1710*/  FSETP.GEU.AND P3, PT, R46, R47, PT ;  /* 0x0000002f2e00720b */ /* 0x000fc40003f6e000 */
[C---:B------:R-:W-:Y:S02]  /*1720*/  FSEL R30, R46.reuse, R31, P2 ;  /* 0x0000001f2e1e7208 */ /* 0x040fe40001000000 */
[----:B------:R-:W-:Y:S02]  /*1730*/  FSEL R46, R46, R47, !P3 ;  /* 0x0000002f2e2e7208 */ /* 0x000fe40005800000 */
[C---:B------:R-:W-:Y:S02]  /*1740*/  FSETP.GT.AND P2, PT, R45.reuse, R30, PT ;  /* 0x0000001e2d00720b */ /* 0x040fe40003f44000 */
[C---:B------:R-:W-:Y:S02]  /*1750*/  FSETP.GEU.AND P3, PT, R45.reuse, R46, PT ;  /* 0x0000002e2d00720b */ /* 0x040fe40003f6e000 */
[C---:B------:R-:W-:Y:S02]  /*1760*/  FSEL R31, R45.reuse, R30, P2 ;  /* 0x0000001e2d1f7208 */ /* 0x040fe40001000000 */
[----:B------:R-:W-:-:S02]  /*1770*/  FSEL R45, R45, R46, !P3 ;  /* 0x0000002e2d2d7208 */ /* 0x000fc40005800000 */
[C---:B------:R-:W-:Y:S02]  /*1780*/  FSETP.GT.AND P2, PT, R44.reuse, R31, PT ;  /* 0x0000001f2c00720b */ /* 0x040fe40003f44000 */
[C---:B------:R-:W-:Y:S02]  /*1790*/  FSETP.GEU.AND P3, PT, R44.reuse, R45, PT ;  /* 0x0000002d2c00720b */ /* 0x040fe40003f6e000 */
[C---:B------:R-:W-:Y:S02]  /*17a0*/  FSEL R31, R44.reuse, R31, P2 ;  /* 0x0000001f2c1f7208 */ /* 0x040fe40001000000 */
[----:B------:R-:W-:Y:S02]  /*17b0*/  FSEL R45, R44, R45, !P3 ;  /* 0x0000002d2c2d7208 */ /* 0x000fe40005800000 */
[C---:B------:R-:W-:Y:S02]  /*17c0*/  FSETP.GT.AND P2, PT, R50.reuse, R31, PT ;  /* 0x0000001f3200720b */ /* 0x040fe40003f44000 */
[----:B------:R-:W-:-:S02]  /*17d0*/  FSETP.GEU.AND P3, PT, R50, R45, PT ;  /* 0x0000002d3200720b */ /* 0x000fc40003f6e000 */
[C---:B------:R-:W-:Y:S02]  /*17e0*/  FSEL R37, R50.reuse, R31, P2 ;  /* 0x0000001f32257208 */ /* 0x040fe40001000000 */
[----:B------:R-:W-:-:S09]  /*17f0*/  FSEL R36, R50, R45, !P3 ;  /* 0x0000002d32247208 */ /* 0x000fd20005800000 */
.L_x_14:
[----:B------:R-:W-:Y:S05]  /*1800*/  BSYNC.RECONVERGENT B3 ;  /* 0x0000000000037941 */ /* 0x000fea0003800200 */
.L_x_13:
        /* <DEDUP_REMOVED lines=17> */
[----:B------:R-:W5:Y:S01]  /*1920*/  LDG.E R47, desc[UR6][R30.64+0xc] ;  /* 0x00000c061e2f7981 */ /* 0x000f62000c1e1900 */
[----:B--2---:R-:W-:-:S02]  /*1930*/  FSETP.GT.AND P2, PT, R44, R37, PT ;  /* 0x000000252c00720b */ /* 0x004fc40003f44000 */
[CC--:B------:R-:W-:Y:S02]  /*1940*/  FSETP.GEU.AND P3, PT, R44.reuse, R36.reuse, PT ;  /* 0x000000242c00720b */ /* 0x0c0fe40003f6e000 */
[C---:B------:R-:W-:Y:S02]  /*1950*/  FSEL R37, R44.reuse, R37, P2 ;  /* 0x000000252c257208 */ /* 0x040fe40001000000 */
[----:B------:R-:W-:Y:S02]  /*1960*/  FSEL R36, R44, R36, !P3 ;  /* 0x000000242c247208 */ /* 0x000fe40005800000 */
[CC--:B---3--:R-:W-:Y:S02]  /*1970*/  FSETP.GT.AND P2, PT, R45.reuse, R37.reuse, PT ;  /* 0x000000252d00720b */ /* 0x0c8fe40003f44000 */
[C---:B------:R-:W-:Y:S02]  /*1980*/  FSETP.GEU.AND P3, PT, R45.reuse, R36, PT ;  /* 0x000000242d00720b */ /* 0x040fe40003f6e000 */
[----:B------:R-:W-:-:S02]  /*1990*/  FSEL R37, R45, R37, P2 ;  /* 0x000000252d257208 */ /* 0x000fc40001000000 */
[----:B------:R-:W-:Y:S02]  /*19a0*/  FSEL R36, R45, R36, !P3 ;  /* 0x000000242d247208 */ /* 0x000fe40005800000 */
[CC--:B----4-:R-:W-:Y:S02]  /*19b0*/  FSETP.GT.AND P2, PT, R46.reuse, R37.reuse, PT ;  /* 0x000000252e00720b */ /* 0x0d0fe40003f44000 */
[CC--:B------:R-:W-:Y:S02]  /*19c0*/  FSETP.GEU.AND P3, PT, R46.reuse, R36.reuse, PT ;  /* 0x000000242e00720b */ /* 0x0c0fe40003f6e000 */
[C---:B------:R-:W-:Y:S02]  /*19d0*/  FSEL R37, R46.reuse, R37, P2 ;  /* 0x000000252e257208 */ /* 0x040fe40001000000 */
[----:B------:R-:W-:Y:S02]  /*19e0*/  FSEL R36, R46, R36, !P3 ;  /* 0x000000242e247208 */ /* 0x000fe40005800000 */
[----:B------:R-:W-:-:S02]  /*19f0*/  IADD3 R41, P2, PT, R41, 0x4, RZ ;  /* 0x0000000429297810 */ /* 0x000fc40007f5e0ff */
[CC--:B-----5:R-:W-:Y:S02]  /*1a00*/  FSETP.GT.AND P3, PT, R47.reuse, R37.reuse, PT ;  /* 0x000000252f00720b */ /* 0x0e0fe40003f64000 */
[CC--:B------:R-:W-:Y:S01]  /*1a10*/  FSETP.GEU.AND P4, PT, R47.reuse, R36.reuse, PT ;  /* 0x000000242f00720b */ /* 0x0c0fe20003f8e000 */
[----:B------:R-:W-:Y:S01]  /*1a20*/  IMAD.X R38, RZ, RZ, R38, P2 ;  /* 0x000000ffff267224 */ /* 0x000fe200010e0626 */
[C---:B------:R-:W-:Y:S02]  /*1a30*/  FSEL R37, R47.reuse, R37, P3 ;  /* 0x000000252f257208 */ /* 0x040fe40001800000 */
[----:B------:R-:W-:-:S09]  /*1a40*/  FSEL R36, R47, R36, !P4 ;  /* 0x000000242f247208 */ /* 0x000fd20006000000 */
.L_x_16:
[----:B------:R-:W-:Y:S05]  /*1a50*/  BSYNC.RECONVERGENT B3 ;  /* 0x0000000000037941 */ /* 0x000fea0003800200 */
.L_x_15:
[----:B------:R-:W-:Y:S05]  /*1a60*/  @!P1 BRA `(.L_x_9) ;  /* 0x0000000000649947 */ /* 0x000fea0003800000 */
[----:B------:R-:W0:Y:S01]  /*1a70*/  LDCU.64 UR4, c[0x0][0x398] ;  /* 0x00007300ff0477ac */ /* 0x000e220008000a00 */
[----:B------:R-:W-:-:S05]  /*1a80*/  IADD3 R25, P1, PT, R41, R24, RZ ;  /* 0x0000001829197210 */ /* 0x000fca0007f3e0ff */
[----:B------:R-:W-:Y:S01]  /*1a90*/  IMAD.X R30, R38, 0x1, R43, P1 ;  /* 0x00000001261e7824 */ /* 0x000fe200008e062b */
[----:B0-----:R-:W-:-:S04]  /*1aa0*/  LEA R24, P1, R25, UR4, 0x2 ;  /* 0x0000000419187c11 */ /* 0x001fc8000f8210ff */
[----:B------:R-:W-:-:S05]  /*1ab0*/  LEA.HI.X R25, R25, UR5, R30, 0x2, P1 ;  /* 0x0000000519197c11 */ /* 0x000fca00088f141e */
[----:B------:R-:W2:Y:S01]  /*1ac0*/  LDG.E R30, desc[UR6][R24.64] ;  /* 0x00000006181e7981 */ /* 0x000ea2000c1e1900 */
[----:B------:R-:W-:-:S04]  /*1ad0*/  ISETP.NE.U32.AND P1, PT, R8, 0x1, PT ;  /* 0x000000010800780c */ /* 0x000fc80003f25070 */
[----:B------:R-:W-:Y:S02]  /*1ae0*/  ISETP.NE.AND.EX P1, PT, RZ, RZ, PT, P1 ;  /* 0x000000ffff00720c */ /* 0x000fe40003f25310 */
[CC--:B--2---:R-:W-:Y:S02]  /*1af0*/  FSETP.GT.AND P2, PT, R30.reuse, R37.reuse, PT ;  /* 0x000000251e00720b */ /* 0x0c4fe40003f44000 */
[CC--:B------:R-:W-:Y:S02]  /*1b00*/  FSETP.GEU.AND P3, PT, R30.reuse, R36.reuse, PT ;  /* 0x000000241e00720b */ /* 0x0c0fe40003f6e000 */
[C---:B------:R-:W-:Y:S02]  /*1b10*/  FSEL R37, R30.reuse, R37, P2 ;  /* 0x000000251e257208 */ /* 0x040fe40001000000 */
[----:B------:R-:W-:-:S05]  /*1b20*/  FSEL R36, R30, R36, !P3 ;  /* 0x000000241e247208 */ /* 0x000fca0005800000 */
[----:B------:R-:W-:Y:S05]  /*1b30*/  @!P1 BRA `(.L_x_9) ;  /* 0x0000000000309947 */ /* 0x000fea0003800000 */
[----:B------:R-:W-:Y:S01]  /*1b40*/  ISETP.NE.U32.AND P1, PT, R8, 0x2, PT ;  /* 0x000000020800780c */ /* 0x000fe20003f25070 */
[----:B------:R-:W2:Y:S03]  /*1b50*/  LDG.E R30, desc[UR6][R24.64+0x4] ;  /* 0x00000406181e7981 */ /* 0x000ea6000c1e1900 */
[----:B------:R-:W-:-:S13]  /*1b60*/  ISETP.NE.AND.EX P1, PT, RZ, RZ, PT, P1 ;  /* 0x000000ffff00720c */ /* 0x000fda0003f25310 */
[----:B------:R-:W3:Y:S01]  /*1b70*/  @P1 LDG.E R31, desc[UR6][R24.64+0x8] ;  /* 0x00000806181f1981 */ /* 0x000ee2000c1e1900 */
[CC--:B--2---:R-:W-:Y:S02]  /*1b80*/  FSETP.GT.AND P2, PT, R30.reuse, R37.reuse, PT ;  /* 0x000000251e00720b */ /* 0x0c4fe40003f44000 */
[CC--:B------:R-:W-:Y:S02]  /*1b90*/  FSETP.GEU.AND P3, PT, R30.reuse, R36.reuse, PT ;  /* 0x000000241e00720b */ /* 0x0c0fe40003f6e000 */
[C---:B------:R-:W-:Y:S02]  /*1ba0*/  FSEL R37, R30.reuse, R37, P2 ;  /* 0x000000251e257208 */ /* 0x040fe40001000000 */
[----:B------:R-:W-:Y:S02]  /*1bb0*/  FSEL R36, R30, R36, !P3 ;  /* 0x000000241e247208 */ /* 0x000fe40005800000 */
[C---:B---3--:R-:W-:Y:S02]  /*1bc0*/  @P1 FSETP.GT.AND P2, PT, R31.reuse, R37, PT ;  /* 0x000000251f00120b */ /* 0x048fe40003f44000 */
[----:B------:R-:W-:-:S02]  /*1bd0*/  @P1 FSETP.GEU.AND P3, PT, R31, R36, PT ;  /* 0x000000241f00120b */ /* 0x000fc40003f6e000 */
[C---:B------:R-:W-:Y:S02]  /*1be0*/  @P1 FSEL R37, R31.reuse, R37, P2 ;  /* 0x000000251f251208 */ /* 0x040fe40001000000 */
[----:B------:R-:W-:-:S09]  /*1bf0*/  @P1 FSEL R36, R31, R36, !P3 ;  /* 0x000000241f241208 */ /* 0x000fd20005800000 */
.L_x_9:
[----:B------:R-:W-:Y:S05]  /*1c00*/  BSYNC.RECONVERGENT B2 ;  /* 0x0000000000027941 */ /* 0x000fea0003800200 */
.L_x_8:
[----:B------:R-:W-:-:S05]  /*1c10*/  IADD3 R7, P1, PT, R7, 0x1, RZ ;  /* 0x0000000107077810 */ /* 0x000fca0007f3e0ff */
[----:B------:R-:W-:Y:S01]  /*1c20*/  IMAD.X R4, RZ, RZ, R4, P1 ;  /* 0x000000ffff047224 */ /* 0x000fe200008e0604 */
[----:B------:R-:W-:-:S04]  /*1c30*/  ISETP.GT.U32.AND P1, PT, R7, R14, PT ;  /* 0x0000000e0700720c */ /* 0x000fc80003f24070 */
[----:B------:R-:W-:-:S13]  /*1c40*/  ISETP.GT.U32.AND.EX P1, PT, R4, R13, PT, P1 ;  /* 0x0000000d0400720c */ /* 0x000fda0003f24110 */
[----:B------:R-:W-:Y:S05]  /*1c50*/  @!P1 BRA `(.L_x_17) ;  /* 0xfffffff0003c9947 */ /* 0x000fea000383ffff */
.L_x_7:
[----:B------:R-:W-:Y:S05]  /*1c60*/  BSYNC.RECONVERGENT B1 ;  /* 0x0000000000017941 */ /* 0x000fea0003800200 */
.L_x_6:
[----:B------:R-:W-:-:S05]  /*1c70*/  IADD3 R35, P1, PT, R35, 0x1, RZ ;  /* 0x0000000123237810 */ /* 0x000fca0007f3e0ff */
[----:B------:R-:W-:Y:S01]  /*1c80*/  IMAD.X R34, RZ, RZ, R34, P1 ;  /* 0x000000ffff227224 */ /* 0x000fe200008e0622 */
[----:B------:R-:W-:-:S04]  /*1c90*/  ISETP.GT.U32.AND P1, PT, R35, R12, PT ;  /* 0x0000000c2300720c */ /* 0x000fc80003f24070 */
[----:B------:R-:W-:-:S13]  /*1ca0*/  ISETP.GT.U32.AND.EX P1, PT, R34, R11, PT, P1 ;  /* 0x0000000b2200720c */ /* 0x000fda0003f24110 */
[----:B------:R-:W-:Y:S05]  /*1cb0*/  @!P1 BRA `(.L_x_18) ;  /* 0xffffffec00f89947 */ /* 0x000fea000383ffff */
.L_x_5:
[----:B------:R-:W-:Y:S05]  /*1cc0*/  BSYNC.RECONVERGENT B0 ;  /* 0x0000000000007941 */ /* 0x000fea0003800200 */
.L_x_4:
[----:B------:R-:W0:Y:S01]  /*1cd0*/  LDCU.64 UR8, c[0x0][0x388] ;  /* 0x00007100ff0877ac */ /* 0x000e220008000a00 */
[C---:B------:R-:W-:Y:S01]  /*1ce0*/  IMAD.SHL.U32 R23, R22.reuse, 0x4, RZ ;  /* 0x0000000416177824 */ /* 0x040fe200078e00ff */
[----:B------:R-:W-:Y:S01]  /*1cf0*/  SHF.L.U64.HI R39, R22, 0x2, R39 ;  /* 0x0000000216277819 */ /* 0x000fe20000010227 */
[----:B------:R-:W-:Y:S01]  /*1d00*/  BSSY.RECONVERGENT B2, `(.L_x_19) ;  /* 0x0000021000027945 */ /* 0x000fe20003800200 */
[----:B------:R-:W1:Y:S01]  /*1d10*/  LDCU UR4, c[0x3][0x68] ;  /* 0x00c00d00ff0477ac */ /* 0x000e620008000800 */
[----:B------:R-:W-:Y:S01]  /*1d20*/  IMAD.MOV.U32 R3, RZ, RZ, 0x3f800000 ;  /* 0x3f800000ff037424 */ /* 0x000fe200078e00ff */
[----:B------:R-:W2:Y:S01]  /*1d30*/  LDCU.64 UR10, c[0x0][0x390] ;  /* 0x00007200ff0a77ac */ /* 0x000ea20008000a00 */
[----:B0-----:R-:W-:Y:S02]  /*1d40*/  IADD3 R20, P2, PT, R23, UR8, RZ ;  /* 0x0000000817147c10 */ /* 0x001fe4000ff5e0ff */
[----:B-1----:R-:W-:Y:S02]  /*1d50*/  FSETP.GEU.AND P0, PT, R37, UR4, PT ;  /* 0x0000000425007c0b */ /* 0x002fe4000bf0e000 */
[----:B------:R-:W-:-:S02]  /*1d60*/  FSETP.GEU.AND P1, PT, R36, UR4, PT ;  /* 0x0000000424007c0b */ /* 0x000fc4000bf2e000 */
[----:B--2---:R-:W-:Y:S02]  /*1d70*/  IADD3 R22, P3, PT, R23, UR10, RZ ;  /* 0x0000000a17167c10 */ /* 0x004fe4000ff7e0ff */
[----:B------:R-:W-:Y:S02]  /*1d80*/  IADD3.X R21, PT, PT, R39, UR9, RZ, P2, !PT ;  /* 0x0000000927157c10 */ /* 0x000fe400097fe4ff */
[----:B------:R-:W-:Y:S02]  /*1d90*/  FSEL R25, R37, UR4, P0 ;  /* 0x0000000425197c08 */ /* 0x000fe40008000000 */
[----:B------:R-:W-:Y:S02]  /*1da0*/  IADD3.X R23, PT, PT, R39, UR11, RZ, P3, !PT ;  /* 0x0000000b27177c10 */ /* 0x000fe40009ffe4ff */
[----:B------:R-:W-:Y:S01]  /*1db0*/  FSEL R8, R36, UR4, P1 ;  /* 0x0000000424087c08 */ /* 0x000fe20008800000 */
[----:B------:R0:W-:Y:S03]  /*1dc0*/  STG.E desc[UR6][R20.64], R25 ;  /* 0x0000001914007986 */ /* 0x0001e6000c101906 */
[----:B------:R-:W-:Y:S01]  /*1dd0*/  FSETP.NEU.AND P0, PT, R8, R25, PT ;  /* 0x000000190800720b */ /* 0x000fe20003f0d000 */
[----:B------:R0:W-:-:S12]  /*1de0*/  STG.E desc[UR6][R22.64], R8 ;  /* 0x0000000816007986 */ /* 0x0001d8000c101906 */
[----:B0-----:R-:W-:Y:S05]  /*1df0*/  @!P0 BRA `(.L_x_20) ;  /* 0x0000000000448947 */ /* 0x001fea0003800000 */
[----:B------:R-:W0:Y:S01]  /*1e00*/  LDCU.64 UR4, c[0x3][0x60] ;  /* 0x00c00c00ff0477ac */ /* 0x000e220008000a00 */
[----:B------:R-:W-:Y:S01]  /*1e10*/  FADD R0, R25, -R8 ;  /* 0x8000000819007221 */ /* 0x000fe20000000000 */
[----:B------:R-:W-:Y:S01]  /*1e20*/  BSSY.RECONVERGENT B3, `(.L_x_21) ;  /* 0x000000d000037945 */ /* 0x000fe20003800200 */
[----:B0-----:R-:W0:Y:S08]  /*1e30*/  I2F.U64 R3, UR4 ;  /* 0x0000000400037d12 */ /* 0x001e300008301000 */
[----:B0-----:R-:W0:Y:S08]  /*1e40*/  MUFU.RCP R2, R3 ;  /* 0x0000000300027308 */ /* 0x001e300000001000 */
[----:B------:R-:W1:Y:S01]  /*1e50*/  FCHK P0, R0, R3 ;  /* 0x0000000300007302 */ /* 0x000e620000000000 */
[----:B0-----:R-:W-:-:S04]  /*1e60*/  FFMA R7, -R3, R2, 1 ;  /* 0x3f80000003077423 */ /* 0x001fc80000000102 */
[----:B------:R-:W-:-:S04]  /*1e70*/  FFMA R7, R2, R7, R2 ;  /* 0x0000000702077223 */ /* 0x000fc80000000002 */
[----:B------:R-:W-:-:S04]  /*1e80*/  FFMA R2, R0, R7, RZ ;  /* 0x0000000700027223 */ /* 0x000fc800000000ff */
[----:B------:R-:W-:-:S04]  /*1e90*/  FFMA R4, -R3, R2, R0 ;  /* 0x0000000203047223 */ /* 0x000fc80000000100 */
[----:B------:R-:W-:Y:S01]  /*1ea0*/  FFMA R2, R7, R4, R2 ;  /* 0x0000000407027223 */ /* 0x000fe20000000002 */
[----:B-1----:R-:W-:Y:S06]  /*1eb0*/  @!P0 BRA `(.L_x_22) ;  /* 0x00000000000c8947 */ /* 0x002fec0003800000 */
[----:B------:R-:W-:-:S07]  /*1ec0*/  MOV R2, 0x1ee0 ;  /* 0x00001ee000027802 */ /* 0x000fce0000000f00 */
[----:B------:R-:W-:Y:S05]  /*1ed0*/  CALL.REL.NOINC `($__internal_0_$__cuda_sm3x_div_rn_noftz_f32_slowpath) ;  /* 0x0000002c00047944 */ /* 0x000fea0003c00000 */
[----:B------:R-:W-:-:S07]  /*1ee0*/  IMAD.MOV.U32 R2, RZ, RZ, R0 ;  /* 0x000000ffff027224 */ /* 0x000fce00078e0000 */
.L_x_22:
[----:B------:R-:W-:Y:S05]  /*1ef0*/  BSYNC.RECONVERGENT B3 ;  /* 0x0000000000037941 */ /* 0x000fea0003800200 */
.L_x_21:
[----:B------:R-:W-:-:S07]  /*1f00*/  IMAD.MOV.U32 R3, RZ, RZ, R2 ;  /* 0x000000ffff037224 */ /* 0x000fce00078e0002 */
.L_x_20:
[----:B------:R-:W-:Y:S05]  /*1f10*/  BSYNC.RECONVERGENT B2 ;  /* 0x0000000000027941 */ /* 0x000fea0003800200 */
.L_x_19:
[----:B------:R-:W0:Y:S01]  /*1f20*/  LDC.64 R20, c[0x3][0x60] ;  /* 0x00c01800ff147b82 */ /* 0x000e220000000a00 */
[----:B------:R-:W-:Y:S01]  /*1f30*/  ISETP.GT.U32.AND P0, PT, R15, R12, PT ;  /* 0x0000000c0f00720c */ /* 0x000fe20003f04070 */
[----:B------:R-:W-:Y:S03]  /*1f40*/  BSSY.RECONVERGENT B2, `(.L_x_23) ;  /* 0x0000058000027945 */ /* 0x000fe60003800200 */
[----:B------:R-:W-:Y:S02]  /*1f50*/  ISETP.GT.U32.AND.EX P0, PT, R16, R11, PT, P0 ;  /* 0x0000000b1000720c */ /* 0x000fe40003f04100 */
[----:B0-----:R-:W-:-:S04]  /*1f60*/  LEA R24, P1, R20, R26, 0x2 ;  /* 0x0000001a14187211 */ /* 0x001fc800078210ff */
[----:B------:R-:W-:-:S07]  /*1f70*/  LEA.HI.X R25, R20, R27, R21, 0x2, P1 ;  /* 0x0000001b14197211 */ /* 0x000fce00008f1415 */
[----:B------:R-:W-:Y:S05]  /*1f80*/  @P0 BRA `(.L_x_24) ;  /* 0x00000004004c0947 */ /* 0x000fea0003800000 */
[----:B------:R-:W0:Y:S02]  /*1f90*/  LDCU.64 UR4, c[0x3][0x48] ;  /* 0x00c00900ff0477ac */ /* 0x000e240008000a00 */
[----:B0-----:R-:W-:-:S04]  /*1fa0*/  ISETP.GT.U32.AND P0, PT, R18, UR4, PT ;  /* 0x0000000412007c0c */ /* 0x001fc8000bf04070 */
[----:B------:R-:W-:-:S04]  /*1fb0*/  ISETP.GT.U32.AND.EX P0, PT, R17, UR5, PT, P0 ;  /* 0x0000000511007c0c */ /* 0x000fc8000bf04100 */
[----:B------:R-:W-:Y:S02]  /*1fc0*/  SEL R18, R18, UR4, P0 ;  /* 0x0000000412127c07 */ /* 0x000fe40008000000 */
[----:B------:R-:W-:Y:S02]  /*1fd0*/  SEL R17, R17, UR5, P0 ;  /* 0x0000000511117c07 */ /* 0x000fe40008000000 */
[----:B------:R-:W-:-:S04]  /*1fe0*/  IADD3 R22, P1, PT, R18, -UR4, RZ ;  /* 0x8000000412167c10 */ /* 0x000fc8000ff3e0ff */
[----:B------:R-:W-:-:S09]  /*1ff0*/  IADD3.X R23, PT, PT, R17, ~UR5, RZ, P1, !PT ;  /* 0x8000000511177c10 */ /* 0x000fd20008ffe4ff */
.L_x_35:
[----:B------:R-:W-:Y:S01]  /*2000*/  ISETP.GT.U32.AND P0, PT, R28, R14, PT ;  /* 0x0000000e1c00720c */ /* 0x000fe20003f04070 */
[----:B------:R-:W-:Y:S03]  /*2010*/  BSSY.RECONVERGENT B3, `(.L_x_25) ;  /* 0x0000045000037945 */ /* 0x000fe60003800200 */
[----:B------:R-:W-:-:S13]  /*2020*/  ISETP.GT.U32.AND.EX P0, PT, R29, R13, PT, P0 ;  /* 0x0000000d1d00720c */ /* 0x000fda0003f04100 */
[----:B0-----:R-:W-:Y:S05]  /*2030*/  @P0 BRA `(.L_x_26) ;  /* 0x0000000400080947 */ /* 0x001fea0003800000 */
[----:B------:R-:W-:Y:S02]  /*2040*/  IMAD.MOV.U32 R18, RZ, RZ, R28 ;  /* 0x000000ffff127224 */ /* 0x000fe400078e001c */
[----:B------:R-:W-:-:S07]  /*2050*/  IMAD.MOV.U32 R19, RZ, RZ, R29 ;  /* 0x000000ffff137224 */ /* 0x000fce00078e001d */
.L_x_34:
[----:B------:R-:W-:Y:S01]  /*2060*/  ISETP.GT.U32.AND P0, PT, R22, R10, PT ;  /* 0x0000000a1600720c */ /* 0x000fe20003f04070 */
[----:B------:R-:W-:Y:S03]  /*2070*/  BSSY.RECONVERGENT B4, `(.L_x_27) ;  /* 0x0000039000047945 */ /* 0x000fe60003800200 */
[----:B------:R-:W-:-:S13]  /*2080*/  ISETP.GT.U32.AND.EX P0, PT, R23, R9, PT, P0 ;  /* 0x000000091700720c */ /* 0x000fda0003f04100 */
[----:B0-----:R-:W-:Y:S05]  /*2090*/  @P0 BRA `(.L_x_28) ;  /* 0x0000000000d80947 */ /* 0x001fea0003800000 */
[----:B------:R-:W0:Y:S01]  /*20a0*/  LDCU.128 UR8, c[0x3][0x30] ;  /* 0x00c00600ff0877ac */ /* 0x000e220008000c00 */
[----:B------:R-:W-:Y:S01]  /*20b0*/  IMAD.MOV.U32 R17, RZ, RZ, R22 ;  /* 0x000000ffff117224 */ /* 0x000fe200078e0016 */
[----:B------:R-:W1:Y:S01]  /*20c0*/  LDCU.64 UR4, c[0x0][0x398] ;  /* 0x00007300ff0477ac */ /* 0x000e620008000a00 */
[----:B0-----:R-:W-:Y:S02]  /*20d0*/  IMAD R0, R16, UR10, RZ ;  /* 0x0000000a10007c24 */ /* 0x001fe4000f8e02ff */
[----:B------:R-:W-:-:S04]  /*20e0*/  IMAD.WIDE.U32 R20, R15, UR10, R18 ;  /* 0x0000000a0f147c25 */ /* 0x000fc8000f8e0012 */
[----:B------:R-:W-:Y:S02]  /*20f0*/  IMAD R7, R15, UR11, R0 ;  /* 0x0000000b0f077c24 */ /* 0x000fe4000f8e0200 */
[----:B------:R-:W-:-:S04]  /*2100*/  IMAD.WIDE.U32 R30, R20, UR8, R22 ;  /* 0x00000008141e7c25 */ /* 0x000fc8000f8e0016 */
[----:B------:R-:W-:Y:S02]  /*2110*/  IMAD.IADD R0, R21, 0x1, R7 ;  /* 0x0000000115007824 */ /* 0x000fe400078e0207 */
[----:B------:R-:W-:Y:S02]  /*2120*/  IMAD.MOV.U32 R21, RZ, RZ, R23 ;  /* 0x000000ffff157224 */ /* 0x000fe400078e0017 */
[----:B------:R-:W-:-:S04]  /*2130*/  IMAD R7, R0, UR8, RZ ;  /* 0x0000000800077c24 */ /* 0x000fc8000f8e02ff */
[----:B------:R-:W-:Y:S01]  /*2140*/  IMAD R7, R20, UR9, R7 ;  /* 0x0000000914077c24 */ /* 0x000fe2000f8e0207 */
[----:B-1----:R-:W-:-:S03]  /*2150*/  LEA R20, P0, R30, UR4, 0x2 ;  /* 0x000000041e147c11 */ /* 0x002fc6000f8010ff */
[----:B------:R-:W-:-:S05]  /*2160*/  IMAD.IADD R31, R31, 0x1, R7 ;  /* 0x000000011f1f7824 */ /* 0x000fca00078e0207 */
[----:B------:R-:W-:-:S07]  /*2170*/  LEA.HI.X R31, R30, UR5, R31, 0x2, P0 ;  /* 0x000000051e1f7c11 */ /* 0x000fce00080f141f */
.L_x_33:
[----:B------:R-:W-:Y:S01]  /*2180*/  IMAD.MOV.U32 R30, RZ, RZ, R20 ;  /* 0x000000ffff1e7224 */ /* 0x000fe200078e0014 */
[----:B0-----:R-:W0:Y:S04]  /*2190*/  LDCU UR4, c[0x3][0x68] ;  /* 0x00c00d00ff0477ac */ /* 0x001e280008000800 */
[----:B------:R-:W0:Y:S01]  /*21a0*/  LDG.E R33, desc[UR6][R30.64] ;  /* 0x000000061e217981 */ /* 0x000e22000c1e1900 */
[----:B------:R-:W-:Y:S01]  /*21b0*/  IADD3 R17, P0, PT, R17, 0x1, RZ ;  /* 0x0000000111117810 */ /* 0x000fe20007f1e0ff */
[----:B------:R-:W-:Y:S04]  /*21c0*/  BSSY.RECONVERGENT B5, `(.L_x_29) ;  /* 0x0000020000057945 */ /* 0x000fe80003800200 */
[----:B------:R-:W-:Y:S01]  /*21d0*/  IMAD.X R21, RZ, RZ, R21, P0 ;  /* 0x000000ffff157224 */ /* 0x000fe200000e0615 */
[----:B------:R-:W-:-:S04]  /*21e0*/  ISETP.GT.U32.AND P0, PT, R17, R10, PT ;  /* 0x0000000a1100720c */ /* 0x000fc80003f04070 */
[----:B------:R-:W-:Y:S02]  /*21f0*/  ISETP.GT.U32.AND.EX P0, PT, R21, R9, PT, P0 ;  /* 0x000000091500720c */ /* 0x000fe40003f04100 */
[----:B0-----:R-:W-:-:S13]  /*2200*/  FSETP.GE.AND P1, PT, R33, UR4, PT ;  /* 0x0000000421007c0b */ /* 0x001fda000bf26000 */
[----:B------:R-:W-:Y:S05]  /*2210*/  @!P1 BRA `(.L_x_30) ;  /* 0x0000000000689947 */ /* 0x000fea0003800000 */
[----:B------:R-:W0:Y:S01]  /*2220*/  MUFU.RCP R2, R3 ;  /* 0x0000000300027308 */ /* 0x000e220000001000 */
[----:B------:R-:W-:Y:S01]  /*2230*/  FADD R0, -R8, R33 ;  /* 0x0000002108007221 */ /* 0x000fe20000000100 */
[----:B------:R-:W-:Y:S06]  /*2240*/  BSSY.RECONVERGENT B6, `(.L_x_31) ;  /* 0x000000b000067945 */ /* 0x000fec0003800200 */
[----:B------:R-:W1:Y:S01]  /*2250*/  FCHK P1, R0, R3 ;  /* 0x0000000300007302 */ /* 0x000e620000020000 */
[----:B0-----:R-:W-:-:S04]  /*2260*/  FFMA R7, R2, -R3, 1 ;  /* 0x3f80000002077423 */ /* 0x001fc80000000803 */
[----:B------:R-:W-:-:S04]  /*2270*/  FFMA R7, R2, R7, R2 ;  /* 0x0000000702077223 */ /* 0x000fc80000000002 */
[----:B------:R-:W-:-:S04]  /*2280*/  FFMA R2, R0, R7, RZ ;  /* 0x0000000700027223 */ /* 0x000fc800000000ff */
[----:B------:R-:W-:-:S04]  /*2290*/  FFMA R4, R2, -R3, R0 ;  /* 0x8000000302047223 */ /* 0x000fc80000000000 */
[----:B------:R-:W-:Y:S01]  /*22a0*/  FFMA R34, R7, R4, R2 ;  /* 0x0000000407227223 */ /* 0x000fe20000000002 */
[----:B-1----:R-:W-:Y:S06]  /*22b0*/  @!P1 BRA `(.L_x_32) ;  /* 0x00000000000c9947 */ /* 0x002fec0003800000 */
[----:B------:R-:W-:-:S07]  /*22c0*/  MOV R2, 0x22e0 ;  /* 0x000022e000027802 */ /* 0x000fce0000000f00 */
[----:B------:R-:W-:Y:S05]  /*22d0*/  CALL.REL.NOINC `($__internal_0_$__cuda_sm3x_div_rn_noftz_f32_slowpath) ;  /* 0x0000002800047944 */ /* 0x000fea0003c00000 */
[----:B------:R-:W-:-:S07]  /*22e0*/  IMAD.MOV.U32 R34, RZ, RZ, R0 ;  /* 0x000000ffff227224 */ /* 0x000fce00078e0000 */
.L_x_32:
[----:B------:R-:W-:Y:S05]  /*22f0*/  BSYNC.RECONVERGENT B6 ;  /* 0x0000000000067941 */ /* 0x000fea0003800200 */
.L_x_31:
[----:B------:R-:W0:Y:S01]  /*2300*/  LDCU.64 UR4, c[0x3][0x60] ;  /* 0x00c00c00ff0477ac */ /* 0x000e220008000a00 */
[----:B------:R-:W0:Y:S02]  /*2310*/  F2I.U64.TRUNC R34, R34 ;  /* 0x0000002200227311 */ /* 0x000e24000020d800 */
[----:B0-----:R-:W-:-:S04]  /*2320*/  ISETP.GE.U32.AND P1, PT, R34, UR4, PT ;  /* 0x0000000422007c0c */ /* 0x001fc8000bf26070 */
[----:B------:R-:W-:-:S13]  /*2330*/  ISETP.GE.U32.AND.EX P1, PT, R35, UR5, PT, P1 ;  /* 0x0000000523007c0c */ /* 0x000fda000bf26110 */
[----:B------:R-:W2:Y:S01]  /*2340*/  @P1 LDG.E R0, desc[UR6][R24.64+-0x4] ;  /* 0xfffffc0618001981 */ /* 0x000ea2000c1e1900 */
[----:B------:R-:W-:-:S04]  /*2350*/  @!P1 LEA R32, P2, R34, R26, 0x2 ;  /* 0x0000001a22209211 */ /* 0x000fc800078410ff */
[----:B------:R-:W-:Y:S01]  /*2360*/  @!P1 LEA.HI.X R33, R34, R27, R35, 0x2, P2 ;  /* 0x0000001b22219211 */ /* 0x000fe200010f1423 */
[----:B--2---:R-:W-:-:S05]  /*2370*/  @P1 FADD R7, R0, 1 ;  /* 0x3f80000000071421 */ /* 0x004fca0000000000 */
[----:B------:R0:W-:Y:S04]  /*2380*/  @P1 STG.E desc[UR6][R24.64+-0x4], R7 ;  /* 0xfffffc0718001986 */ /* 0x0001e8000c101906 */
[----:B------:R-:W2:Y:S02]  /*2390*/  @!P1 LDG.E R0, desc[UR6][R32.64] ;  /* 0x0000000620009981 */ /* 0x000ea4000c1e1900 */
[----:B--2---:R-:W-:-:S05]  /*23a0*/  @!P1 FADD R35, R0, 1 ;  /* 0x3f80000000239421 */ /* 0x004fca0000000000 */
[----:B------:R0:W-:Y:S02]  /*23b0*/  @!P1 STG.E desc[UR6][R32.64], R35 ;  /* 0x0000002320009986 */ /* 0x0001e4000c101906 */
.L_x_30:
[----:B------:R-:W-:Y:S05]  /*23c0*/  BSYNC.RECONVERGENT B5 ;  /* 0x0000000000057941 */ /* 0x000fea0003800200 */
.L_x_29:
[----:B------:R-:W-:-:S05]  /*23d0*/  IADD3 R20, P1, PT, R20, 0x4, RZ ;  /* 0x0000000414147810 */ /* 0x000fca0007f3e0ff */
[----:B------:R-:W-:Y:S01]  /*23e0*/  IMAD.X R31, RZ, RZ, R31, P1 ;  /* 0x000000ffff1f7224 */ /* 0x000fe200008e061f */
[----:B------:R-:W-:Y:S07]  /*23f0*/  @!P0 BRA `(.L_x_33) ;  /* 0xfffffffc00608947 */ /* 0x000fee000383ffff */
.L_x_28:
[----:B------:R-:W-:Y:S05]  /*2400*/  BSYNC.RECONVERGENT B4 ;  /* 0x0000000000047941 */ /* 0x000fea0003800200 */
.L_x_27:
[----:B------:R-:W-:-:S05]  /*2410*/  IADD3 R18, P0, PT, R18, 0x1, RZ ;  /* 0x0000000112127810 */ /* 0x000fca0007f1e0ff */
[----:B------:R-:W-:Y:S01]  /*2420*/  IMAD.X R19, RZ, RZ, R19, P0 ;  /* 0x000000ffff137224 */ /* 0x000fe200000e0613 */
[----:B------:R-:W-:-:S04]  /*2430*/  ISETP.GT.U32.AND P0, PT, R18, R14, PT ;  /* 0x0000000e1200720c */ /* 0x000fc80003f04070 */
[----:B------:R-:W-:-:S13]  /*2440*/  ISETP.GT.U32.AND.EX P0, PT, R19, R13, PT, P0 ;  /* 0x0000000d1300720c */ /* 0x000fda0003f04100 */
[----:B------:R-:W-:Y:S05]  /*2450*/  @!P0 BRA `(.L_x_34) ;  /* 0xfffffffc00008947 */ /* 0x000fea000383ffff */
.L_x_26:
[----:B------:R-:W-:Y:S05]  /*2460*/  BSYNC.RECONVERGENT B3 ;  /* 0x0000000000037941 */ /* 0x000fea0003800200 */
.L_x_25:
[----:B------:R-:W-:-:S05]  /*2470*/  IADD3 R15, P0, PT, R15, 0x1, RZ ;  /* 0x000000010f0f7810 */ /* 0x000fca0007f1e0ff */
[----:B------:R-:W-:Y:S01]  /*2480*/  IMAD.X R16, RZ, RZ, R16, P0 ;  /* 0x000000ffff107224 */ /* 0x000fe200000e0610 */
[----:B------:R-:W-:-:S04]  /*2490*/  ISETP.GT.U32.AND P0, PT, R15, R12, PT ;  /* 0x0000000c0f00720c */ /* 0x000fc80003f04070 */
[----:B------:R-:W-:-:S13]  /*24a0*/  ISETP.GT.U32.AND.EX P0, PT, R16, R11, PT, P0 ;  /* 0x0000000b1000720c */ /* 0x000fda0003f04100 */
[----:B------:R-:W-:Y:S05]  /*24b0*/  @!P0 BRA `(.L_x_35) ;  /* 0xfffffff800d08947 */ /* 0x000fea000383ffff */
.L_x_24:
[----:B------:R-:W-:Y:S05]  /*24c0*/  BSYNC.RECONVERGENT B2 ;  /* 0x0000000000027941 */ /* 0x000fea0003800200 */
.L_x_23:
[----:B------:R-:W1:Y:S02]  /*24d0*/  LDC.64 R8, c[0x3][0x60] ;  /* 0x00c01800ff087b82 */ /* 0x000e640000000a00 */
[----:B-1----:R-:W-:-:S04]  /*24e0*/  ISETP.NE.U32.AND P0, PT, R8, RZ, PT ;  /* 0x000000ff0800720c */ /* 0x002fc80003f05070 */
[----:B------:R-:W-:-:S13]  /*24f0*/  ISETP.NE.AND.EX P0, PT, R9, RZ, PT, P0 ;  /* 0x000000ff0900720c */ /* 0x000fda0003f05300 */
[----:B------:R-:W-:Y:S05]  /*2500*/  @!P0 BRA `(.L_x_36) ;  /* 0x0000000800ec8947 */ /* 0x000fea0003800000 */
[----:B------:R1:W5:Y:S01]  /*2510*/  LDG.E R0, desc[UR6][R26.64] ;  /* 0x000000061a007981 */ /* 0x000362000c1e1900 */
[C---:B------:R-:W-:Y:S01]  /*2520*/  ISETP.GE.U32.AND P0, PT, R8.reuse, 0x4, PT ;  /* 0x000000040800780c */ /* 0x040fe20003f06070 */
[----:B0-----:R-:W-:Y:S01]  /*2530*/  IMAD.MOV.U32 R7, RZ, RZ, RZ ;  /* 0x000000ffff077224 */ /* 0x001fe200078e00ff */
[----:B------:R-:W-:Y:S01]  /*2540*/  LOP3.LUT R4, R8, 0x3, RZ, 0xc0, !PT ;  /* 0x0000000308047812 */ /* 0x000fe200078ec0ff */
[----:B------:R-:W-:Y:S01]  /*2550*/  IMAD.MOV.U32 R17, RZ, RZ, RZ ;  /* 0x000000ffff117224 */ /* 0x000fe200078e00ff */
[----:B------:R-:W-:Y:S02]  /*2560*/  ISETP.GE.U32.AND.EX P0, PT, R9, RZ, PT, P0 ;  /* 0x000000ff0900720c */ /* 0x000fe40003f06100 */
[----:B------:R-:W-:-:S11]  /*2570*/  CS2R R10, SRZ ;  /* 0x00000000000a7805 */ /* 0x000fd6000001ff00 */
[----:B-1----:R-:W-:Y:S05]  /*2580*/  @!P0 BRA `(.L_x_37) ;  /* 0x0000000800788947 */ /* 0x002fea0003800000 */
[----:B------:R-:W0:Y:S01]  /*2590*/  LDC R11, c[0x3][0x64] ;  /* 0x00c01900ff0b7b82 */ /* 0x000e220000000800 */
[----:B------:R-:W-:Y:S01]  /*25a0*/  LOP3.LUT R10, R8, 0xfffffffc, RZ, 0xc0, !PT ;  /* 0xfffffffc080a7812 */ /* 0x000fe200078ec0ff */
[----:B------:R-:W-:Y:S01]  /*25b0*/  IMAD.MOV.U32 R17, RZ, RZ, RZ ;  /* 0x000000ffff117224 */ /* 0x000fe200078e00ff */
[----:B------:R-:W-:Y:S02]  /*25c0*/  IADD3 R2, P1, PT, R26, 0x8, RZ ;  /* 0x000000081a027810 */ /* 0x000fe40007f3e0ff */
[----:B------:R-:W-:Y:S01]  /*25d0*/  ISETP.GT.U32.AND P0, PT, R10, RZ, PT ;  /* 0x000000ff0a00720c */ /* 0x000fe20003f04070 */
[----:B------:R-:W-:Y:S02]  /*25e0*/  IMAD.MOV.U32 R13, RZ, RZ, R10 ;  /* 0x000000ffff0d7224 */ /* 0x000fe400078e000a */
[----:B------:R-:W-:Y:S01]  /*25f0*/  IMAD.X R3, RZ, RZ, R27, P1 ;  /* 0x000000ffff037224 */ /* 0x000fe200008e061b */
[----:B------:R-:W-:Y:S01]  /*2600*/  ISETP.GT.AND.EX P0, PT, R9, RZ, PT, P0 ;  /* 0x000000ff0900720c */ /* 0x000fe20003f04300 */
[----:B0-----:R-:W-:-:S12]  /*2610*/  IMAD.MOV.U32 R12, RZ, RZ, R11 ;  /* 0x000000ffff0c7224 */ /* 0x001fd800078e000b */
[----:B------:R-:W-:Y:S05]  /*2620*/  @!P0 BRA `(.L_x_38) ;  /* 0x0000000400ec8947 */ /* 0x000fea0003800000 */
[----:B------:R-:W-:Y:S02]  /*2630*/  ISETP.GT.U32.AND P1, PT, R13, 0xc, PT ;  /* 0x0000000c0d00780c */ /* 0x000fe40003f24070 */
[----:B------:R-:W-:Y:S02]  /*2640*/  PLOP3.LUT P0, PT, PT, PT, PT, 0x80, 0x8 ;  /* 0x000000000008781c */ /* 0x000fe40003f0f070 */
[----:B------:R-:W-:-:S13]  /*2650*/  ISETP.GT.AND.EX P1, PT, R12, RZ, PT, P1 ;  /* 0x000000ff0c00720c */ /* 0x000fda0003f24310 */
[----:B------:R-:W-:Y:S05]  /*2660*/  @!P1 BRA `(.L_x_39) ;  /* 0x0000000400289947 */ /* 0x000fea0003800000 */
[----:B------:R-:W-:-:S13]  /*2670*/  PLOP3.LUT P0, PT, PT, PT, PT, 0x8, 0x80 ;  /* 0x000000000080781c */ /* 0x000fda0003f0e170 */
.L_x_40:
[----:B------:R-:W2:Y:S04]  /*2680*/  LDG.E R18, desc[UR6][R2.64+-0x8] ;  /* 0xfffff80602127981 */ /* 0x000ea8000c1e1900 */
[----:B------:R-:W3:Y:S04]  /*2690*/  LDG.E R20, desc[UR6][R2.64+-0x4] ;  /* 0xfffffc0602147981 */ /* 0x000ee8000c1e1900 */
[----:B------:R-:W4:Y:S04]  /*26a0*/  LDG.E R22, desc[UR6][R2.64] ;  /* 0x0000000602167981 */ /* 0x000f28000c1e1900 */
        /* <DEDUP_REMOVED lines=12> */
[----:B------:R-:W4:Y:S01]  /*2770*/  LDG.E R14, desc[UR6][R2.64+0x34] ;  /* 0x00003406020e7981 */ /* 0x000f22000c1e1900 */
[----:B------:R-:W-:-:S04]  /*2780*/  IADD3 R13, P1, PT, R13, -0x10, RZ ;  /* 0xfffffff00d0d7810 */ /* 0x000fc80007f3e0ff */
[----:B------:R-:W-:Y:S02]  /*2790*/  IADD3.X R12, PT, PT, R12, -0x1, RZ, P1, !PT ;  /* 0xffffffff0c0c7810 */ /* 0x000fe40000ffe4ff */
[----:B------:R-:W-:-:S04]  /*27a0*/  ISETP.GT.U32.AND P1, PT, R13, 0xc, PT ;  /* 0x0000000c0d00780c */ /* 0x000fc80003f24070 */
[----:B------:R-:W-:Y:S01]  /*27b0*/  ISETP.GT.AND.EX P1, PT, R12, RZ, PT, P1 ;  /* 0x000000ff0c00720c */ /* 0x000fe20003f24310 */
[----:B--2---:R-:W-:-:S04]  /*27c0*/  FADD R17, R18, R17 ;  /* 0x0000001112117221 */ /* 0x004fc80000000000 */
[----:B---3--:R-:W-:Y:S01]  /*27d0*/  FADD R19, R17, R20 ;  /* 0x0000001411137221 */ /* 0x008fe20000000000 */
[----:B-----5:R-:W-:-:S03]  /*27e0*/  FADD R17, -R0, R17 ;  /* 0x0000001100117221 */ /* 0x020fc60000000100 */
[----:B----4-:R-:W-:Y:S01]  /*27f0*/  FADD R21, R19, R22 ;  /* 0x0000001613157221 */ /* 0x010fe20000000000 */
[C---:B------:R-:W-:Y:S01]  /*2800*/  FADD R19, -R0.reuse, R19 ;  /* 0x0000001300137221 */ /* 0x040fe20000000100 */
[----:B------:R-:W-:Y:S02]  /*2810*/  STG.E desc[UR6][R2.64+-0x8], R17 ;  /* 0xfffff81102007986 */ /* 0x000fe4000c101906 */
[----:B------:R-:W-:Y:S01]  /*2820*/  FADD R23, R21, R28 ;  /* 0x0000001c15177221 */ /* 0x000fe20000000000 */
[C---:B------:R-:W-:Y:S01]  /*2830*/  FADD R21, -R0.reuse, R21 ;  /* 0x0000001500157221 */ /* 0x040fe20000000100 */
[----:B------:R0:W-:Y:S02]  /*2840*/  STG.E desc[UR6][R2.64+-0x4], R19 ;  /* 0xfffffc1302007986 */ /* 0x0001e4000c101906 */
        /* <DEDUP_REMOVED lines=11> */
[----:B------:R-:W-:Y:S02]  /*2900*/  STG.E desc[UR6][R2.64+0xc], R31 ;  /* 0x00000c1f02007986 */ /* 0x000fe4000c101906 */
        /* <DEDUP_REMOVED lines=12> */
[----:B0-----:R-:W-:Y:S01]  /*29d0*/  FADD R19, R43, R46 ;  /* 0x0000002e2b137221 */ /* 0x001fe20000000000 */
[C---:B------:R-:W-:Y:S01]  /*29e0*/  FADD R43, -R0.reuse, R43 ;  /* 0x0000002b002b7221 */ /* 0x040fe20000000100 */
[----:B------:R-:W-:Y:S02]  /*29f0*/  STG.E desc[UR6][R2.64+0x20], R41 ;  /* 0x0000202902007986 */ /* 0x000fe4000c101906 */
[----:B------:R-:W-:Y:S01]  /*2a00*/  FADD R16, R19, R16 ;  /* 0x0000001013107221 */ /* 0x000fe20000000000 */
[----:B------:R-:W-:Y:S01]  /*2a10*/  FADD R19, -R0, R19 ;  /* 0x0000001300137221 */ /* 0x000fe20000000100 */
[----:B------:R-:W-:Y:S02]  /*2a20*/  STG.E desc[UR6][R2.64+0x24], R43 ;  /* 0x0000242b02007986 */ /* 0x000fe4000c101906 */
[----:B-1----:R-:W-:Y:S01]  /*2a30*/  FADD R21, R16, R15 ;  /* 0x0000000f10157221 */ /* 0x002fe20000000000 */
[----:B------:R-:W-:Y:S01]  /*2a40*/  FADD R15, -R0, R16 ;  /* 0x00000010000f7221 */ /* 0x000fe20000000100 */
[----:B------:R-:W-:Y:S02]  /*2a50*/  STG.E desc[UR6][R2.64+0x28], R19 ;  /* 0x0000281302007986 */ /* 0x000fe4000c101906 */
[----:B------:R-:W-:Y:S01]  /*2a60*/  FADD R17, R21, R14 ;  /* 0x0000000e15117221 */ /* 0x000fe20000000000 */
[----:B------:R-:W-:Y:S01]  /*2a70*/  IADD3 R14, P2, PT, R2, 0x40, RZ ;  /* 0x00000040020e7810 */ /* 0x000fe20007f5e0ff */
[C---:B------:R-:W-:Y:S01]  /*2a80*/  FADD R21, -R0.reuse, R21 ;  /* 0x0000001500157221 */ /* 0x040fe20000000100 */
[----:B------:R-:W-:Y:S01]  /*2a90*/  STG.E desc[UR6][R2.64+0x2c], R15 ;  /* 0x00002c0f02007986 */ /* 0x000fe2000c101906 */
[----:B--2---:R-:W-:-:S02]  /*2aa0*/  FADD R23, -R0, R17 ;  /* 0x0000001100177221 */ /* 0x004fc40000000100 */
[----:B---3--:R-:W-:Y:S01]  /*2ab0*/  IMAD.X R29, RZ, RZ, R3, P2 ;  /* 0x000000ffff1d7224 */ /* 0x008fe200010e0603 */
[----:B------:R-:W-:Y:S04]  /*2ac0*/  STG.E desc[UR6][R2.64+0x30], R21 ;  /* 0x0000301502007986 */ /* 0x000fe8000c101906 */
[----:B------:R0:W-:Y:S02]  /*2ad0*/  STG.E desc[UR6][R2.64+0x34], R23 ;  /* 0x0000341702007986 */ /* 0x0001e4000c101906 */
[----:B0-----:R-:W-:Y:S02]  /*2ae0*/  IMAD.MOV.U32 R2, RZ, RZ, R14 ;  /* 0x000000ffff027224 */ /* 0x001fe400078e000e */
[----:B------:R-:W-:Y:S01]  /*2af0*/  IMAD.MOV.U32 R3, RZ, RZ, R29 ;  /* 0x000000ffff037224 */ /* 0x000fe200078e001d */
[----:B------:R-:W-:Y:S06]  /*2b00*/  @P1 BRA `(.L_x_40) ;  /* 0xfffffff800dc1947 */ /* 0x000fec000383ffff */
.L_x_39:
[----:B------:R-:W-:-:S04]  /*2b10*/  ISETP.GT.U32.AND P1, PT, R13, 0x4, PT ;  /* 0x000000040d00780c */ /* 0x000fc80003f24070 */
[----:B------:R-:W-:-:S13]  /*2b20*/  ISETP.GT.AND.EX P1, PT, R12, RZ, PT, P1 ;  /* 0x000000ff0c00720c */ /* 0x000fda0003f24310 */
[----:B------:R-:W-:Y:S05]  /*2b30*/  @!P1 BRA `(.L_x_41) ;  /* 0x00000000009c9947 */ /* 0x000fea0003800000 */
[----:B------:R-:W2:Y:S04]  /*2b40*/  LDG.E R14, desc[UR6][R2.64+-0x8] ;  /* 0xfffff806020e7981 */ /* 0x000ea8000c1e1900 */
[----:B------:R-:W3:Y:S04]  /*2b50*/  LDG.E R16, desc[UR6][R2.64+-0x4] ;  /* 0xfffffc0602107981 */ /* 0x000ee8000c1e1900 */
[----:B------:R-:W4:Y:S04]  /*2b60*/  LDG.E R18, desc[UR6][R2.64] ;  /* 0x0000000602127981 */ /* 0x000f28000c1e1900 */
[----:B------:R-:W4:Y:S04]  /*2b70*/  LDG.E R20, desc[UR6][R2.64+0x4] ;  /* 0x0000040602147981 */ /* 0x000f28000c1e1900 */
[----:B------:R-:W4:Y:S04]  /*2b80*/  LDG.E R22, desc[UR6][R2.64+0x8] ;  /* 0x0000080602167981 */ /* 0x000f28000c1e1900 */
[----:B------:R-:W4:Y:S04]  /*2b90*/  LDG.E R28, desc[UR6][R2.64+0xc] ;  /* 0x00000c06021c7981 */ /* 0x000f28000c1e1900 */
[----:B------:R-:W4:Y:S04]  /*2ba0*/  LDG.E R30, desc[UR6][R2.64+0x10] ;  /* 0x00001006021e7981 */ /* 0x000f28000c1e1900 */
[----:B------:R-:W4:Y:S01]  /*2bb0*/  LDG.E R32, desc[UR6][R2.64+0x14] ;  /* 0x0000140602207981 */ /* 0x000f22000c1e1900 */
[----:B------:R-:W-:-:S02]  /*2bc0*/  IADD3 R13, P1, PT, R13, -0x8, RZ ;  /* 0xfffffff80d0d7810 */ /* 0x000fc40007f3e0ff */
[----:B------:R-:W-:Y:S02]  /*2bd0*/  PLOP3.LUT P0, PT, PT, PT, PT, 0x8, 0x80 ;  /* 0x000000000080781c */ /* 0x000fe40003f0e170 */
[----:B------:R-:W-:Y:S01]  /*2be0*/  IADD3.X R12, PT, PT, R12, -0x1, RZ, P1, !PT ;  /* 0xffffffff0c0c7810 */ /* 0x000fe20000ffe4ff */
[----:B--2---:R-:W-:Y:S01]  /*2bf0*/  FADD R17, R17, R14 ;  /* 0x0000000e11117221 */ /* 0x004fe20000000000 */
[----:B------:R-:W-:-:S03]  /*2c00*/  IADD3 R14, P2, PT, R2, 0x20, RZ ;  /* 0x00000020020e7810 */ /* 0x000fc60007f5e0ff */
[----:B---3--:R-:W-:Y:S01]  /*2c10*/  FADD R19, R17, R16 ;  /* 0x0000001011137221 */ /* 0x008fe20000000000 */
[----:B-----5:R-:W-:-:S03]  /*2c20*/  FADD R15, -R0, R17 ;  /* 0x00000011000f7221 */ /* 0x020fc60000000100 */
[----:B----4-:R-:W-:Y:S01]  /*2c30*/  FADD R21, R19, R18 ;  /* 0x0000001213157221 */ /* 0x010fe20000000000 */
        /* <DEDUP_REMOVED lines=10> */
[----:B0-----:R-:W-:Y:S01]  /*2ce0*/  IMAD.X R15, RZ, RZ, R3, P2 ;  /* 0x000000ffff0f7224 */ /* 0x001fe200010e0603 */
[----:B------:R-:W-:Y:S01]  /*2cf0*/  STG.E desc[UR6][R2.64+0x4], R23 ;  /* 0x0000041702007986 */ /* 0x000fe2000c101906 */
[----:B------:R-:W-:Y:S01]  /*2d00*/  FADD R33, R31, R30 ;  /* 0x0000001e1f217221 */ /* 0x000fe20000000000 */
[----:B------:R-:W-:-:S02]  /*2d10*/  FADD R31, -R0, R31 ;  /* 0x0000001f001f7221 */ /* 0x000fc40000000100 */
[----:B------:R-:W-:Y:S01]  /*2d20*/  STG.E desc[UR6][R2.64+0x8], R29 ;  /* 0x0000081d02007986 */ /* 0x000fe2000c101906 */
[----:B------:R-:W-:Y:S01]  /*2d30*/  FADD R17, R33, R32 ;  /* 0x0000002021117221 */ /* 0x000fe20000000000 */
[C---:B------:R-:W-:Y:S02]  /*2d40*/  FADD R33, -R0.reuse, R33 ;  /* 0x0000002100217221 */ /* 0x040fe40000000100 */
[----:B------:R-:W-:Y:S01]  /*2d50*/  STG.E desc[UR6][R2.64+0xc], R31 ;  /* 0x00000c1f02007986 */ /* 0x000fe2000c101906 */
[----:B------:R-:W-:-:S03]  /*2d60*/  FADD R35, -R0, R17 ;  /* 0x0000001100237221 */ /* 0x000fc60000000100 */
[----:B------:R-:W-:Y:S04]  /*2d70*/  STG.E desc[UR6][R2.64+0x10], R33 ;  /* 0x0000102102007986 */ /* 0x000fe8000c101906 */
[----:B------:R0:W-:Y:S02]  /*2d80*/  STG.E desc[UR6][R2.64+0x14], R35 ;  /* 0x0000142302007986 */ /* 0x0001e4000c101906 */
[----:B0-----:R-:W-:Y:S02]  /*2d90*/  IMAD.MOV.U32 R2, RZ, RZ, R14 ;  /* 0x000000ffff027224 */ /* 0x001fe400078e000e */
[----:B------:R-:W-:-:S07]  /*2da0*/  IMAD.MOV.U32 R3, RZ, RZ, R15 ;  /* 0x000000ffff037224 */ /* 0x000fce00078e000f */
.L_x_41:
[----:B------:R-:W-:-:S04]  /*2db0*/  ISETP.NE.U32.AND P1, PT, R13, RZ, PT ;  /* 0x000000ff0d00720c */ /* 0x000fc80003f25070 */
[----:B------:R-:W-:-:S13]  /*2dc0*/  ISETP.NE.OR.EX P0, PT, R12, RZ, P0, P1 ;  /* 0x000000ff0c00720c */ /* 0x000fda0000705710 */
[----:B------:R-:W-:Y:S05]  /*2dd0*/  @!P0 BRA `(.L_x_37) ;  /* 0x0000000000648947 */ /* 0x000fea0003800000 */
.L_x_38:
[----:B------:R-:W2:Y:S04]  /*2de0*/  LDG.E R14, desc[UR6][R2.64+-0x8] ;  /* 0xfffff806020e7981 */ /* 0x000ea8000c1e1900 */
[----:B------:R-:W3:Y:S04]  /*2df0*/  LDG.E R16, desc[UR6][R2.64+-0x4] ;  /* 0xfffffc0602107981 */ /* 0x000ee8000c1e1900 */
[----:B------:R-:W4:Y:S04]  /*2e00*/  LDG.E R18, desc[UR6][R2.64] ;  /* 0x0000000602127981 */ /* 0x000f28000c1e1900 */
[----:B------:R-:W4:Y:S01]  /*2e10*/  LDG.E R20, desc[UR6][R2.64+0x4] ;  /* 0x0000040602147981 */ /* 0x000f22000c1e1900 */
[----:B------:R-:W-:-:S04]  /*2e20*/  IADD3 R13, P0, PT, R13, -0x4, RZ ;  /* 0xfffffffc0d0d7810 */ /* 0x000fc80007f1e0ff */
[----:B------:R-:W-:Y:S02]  /*2e30*/  IADD3.X R12, PT, PT, R12, -0x1, RZ, P0, !PT ;  /* 0xffffffff0c0c7810 */ /* 0x000fe400007fe4ff */
[----:B------:R-:W-:-:S04]  /*2e40*/  ISETP.NE.U32.AND P0, PT, R13, RZ, PT ;  /* 0x000000ff0d00720c */ /* 0x000fc80003f05070 */
[----:B------:R-:W-:Y:S01]  /*2e50*/  ISETP.NE.AND.EX P0, PT, R12, RZ, PT, P0 ;  /* 0x000000ff0c00720c */ /* 0x000fe20003f05300 */
[----:B--2---:R-:W-:Y:S01]  /*2e60*/  FADD R15, R14, R17 ;  /* 0x000000110e0f7221 */ /* 0x004fe20000000000 */
[----:B------:R-:W-:-:S03]  /*2e70*/  IADD3 R14, P1, PT, R2, 0x10, RZ ;  /* 0x00000010020e7810 */ /* 0x000fc60007f3e0ff */
[----:B---3--:R-:W-:Y:S01]  /*2e80*/  FADD R19, R15, R16 ;  /* 0x000000100f137221 */ /* 0x008fe20000000000 */
[C---:B-----5:R-:W-:Y:S01]  /*2e90*/  FADD R15, -R0.reuse, R15 ;  /* 0x0000000f000f7221 */ /* 0x060fe20000000100 */
[----:B------:R-:W-:Y:S02]  /*2ea0*/  IMAD.X R29, RZ, RZ, R3, P1 ;  /* 0x000000ffff1d7224 */ /* 0x000fe400008e0603 */
[----:B----4-:R-:W-:Y:S01]  /*2eb0*/  FADD R21, R19, R18 ;  /* 0x0000001213157221 */ /* 0x010fe20000000000 */
[C---:B------:R-:W-:Y:S01]  /*2ec0*/  FADD R19, -R0.reuse, R19 ;  /* 0x0000001300137221 */ /* 0x040fe20000000100 */
[----:B------:R-:W-:Y:S02]  /*2ed0*/  STG.E desc[UR6][R2.64+-0x8], R15 ;  /* 0xfffff80f02007986 */ /* 0x000fe4000c101906 */
[----:B------:R-:W-:Y:S01]  /*2ee0*/  FADD R17, R21, R20 ;  /* 0x0000001415117221 */ /* 0x000fe20000000000 */
[C---:B------:R-:W-:Y:S01]  /*2ef0*/  FADD R21, -R0.reuse, R21 ;  /* 0x0000001500157221 */ /* 0x040fe20000000100 */
[----:B------:R-:W-:Y:S02]  /*2f00*/  STG.E desc[UR6][R2.64+-0x4], R19 ;  /* 0xfffffc1302007986 */ /* 0x000fe4000c101906 */
[----:B------:R-:W-:-:S02]  /*2f10*/  FADD R23, -R0, R17 ;  /* 0x0000001100177221 */ /* 0x000fc40000000100 */
[----:B------:R-:W-:Y:S04]  /*2f20*/  STG.E desc[UR6][R2.64], R21 ;  /* 0x0000001502007986 */ /* 0x000fe8000c101906 */
[----:B------:R0:W-:Y:S02]  /*2f30*/  STG.E desc[UR6][R2.64+0x4], R23 ;  /* 0x0000041702007986 */ /* 0x0001e4000c101906 */
[----:B0-----:R-:W-:Y:S02]  /*2f40*/  IMAD.MOV.U32 R2, RZ, RZ, R14 ;  /* 0x000000ffff027224 */ /* 0x001fe400078e000e */
[----:B------:R-:W-:Y:S01]  /*2f50*/  IMAD.MOV.U32 R3, RZ, RZ, R29 ;  /* 0x000000ffff037224 */ /* 0x000fe200078e001d */
[----:B------:R-:W-:Y:S06]  /*2f60*/  @P0 BRA `(.L_x_38) ;  /* 0xfffffffc009c0947 */ /* 0x000fec000383ffff */
.L_x_37:
[----:B------:R-:W-:-:S04]  /*2f70*/  ISETP.NE.U32.AND P0, PT, R4, RZ, PT ;  /* 0x000000ff0400720c */ /* 0x000fc80003f05070 */
[----:B------:R-:W-:-:S13]  /*2f80*/  ISETP.NE.AND.EX P0, PT, R7, RZ, PT, P0 ;  /* 0x000000ff0700720c */ /* 0x000fda0003f05300 */
[----:B------:R-:W-:Y:S05]  /*2f90*/  @!P0 BRA `(.L_x_36) ;  /* 0x0000000000488947 */ /* 0x000fea0003800000 */
[----:B------:R-:W0:Y:S01]  /*2fa0*/  LDCU.64 UR4, c[0x0][0x380] ;  /* 0x00007000ff0477ac */ /* 0x000e220008000a00 */
[----:B------:R-:W-:-:S04]  /*2fb0*/  LEA R12, P0, R10, R6, 0x2 ;  /* 0x000000060a0c7211 */ /* 0x000fc800078010ff */
[----:B------:R-:W-:Y:S02]  /*2fc0*/  LEA.HI.X R10, R10, R5, R11, 0x2, P0 ;  /* 0x000000050a0a7211 */ /* 0x000fe400000f140b */
[----:B0-----:R-:W-:-:S04]  /*2fd0*/  IADD3 R12, P1, PT, R12, UR4, RZ ;  /* 0x000000040c0c7c10 */ /* 0x001fc8000ff3e0ff */
[----:B------:R-:W-:-:S09]  /*2fe0*/  IADD3.X R13, PT, PT, R10, UR5, RZ, P1, !PT ;  /* 0x000000050a0d7c10 */ /* 0x000fd20008ffe4ff */
.L_x_42:
[----:B-1----:R-:W-:Y:S02]  /*2ff0*/  IMAD.MOV.U32 R2, RZ, RZ, R12 ;  /* 0x000000ffff027224 */ /* 0x002fe400078e000c */
[----:B------:R-:W-:-:S05]  /*3000*/  IMAD.MOV.U32 R3, RZ, RZ, R13 ;  /* 0x000000ffff037224 */ /* 0x000fca00078e000d */
[----:B------:R-:W2:Y:S01]  /*3010*/  LDG.E R10, desc[UR6][R2.64] ;  /* 0x00000006020a7981 */ /* 0x000ea2000c1e1900 */
[----:B------:R-:W-:Y:S02]  /*3020*/  IADD3 R4, P0, PT, R4, -0x1, RZ ;  /* 0xffffffff04047810 */ /* 0x000fe40007f1e0ff */
[----:B------:R-:W-:Y:S02]  /*3030*/  IADD3 R12, P1, PT, R2, 0x4, RZ ;  /* 0x00000004020c7810 */ /* 0x000fe40007f3e0ff */
[----:B------:R-:W-:Y:S02]  /*3040*/  IADD3.X R7, PT, PT, R7, -0x1, RZ, P0, !PT ;  /* 0xffffffff07077810 */ /* 0x000fe400007fe4ff */
[----:B------:R-:W-:Y:S01]  /*3050*/  ISETP.NE.U32.AND P0, PT, R4, RZ, PT ;  /* 0x000000ff0400720c */ /* 0x000fe20003f05070 */
[----:B------:R-:W-:-:S03]  /*3060*/  IMAD.X R13, RZ, RZ, R3, P1 ;  /* 0x000000ffff0d7224 */ /* 0x000fc600008e0603 */
[----:B------:R-:W-:Y:S01]  /*3070*/  ISETP.NE.AND.EX P0, PT, R7, RZ, PT, P0 ;  /* 0x000000ff0700720c */ /* 0x000fe20003f05300 */
[----:B--2---:R-:W-:-:S04]  /*3080*/  FADD R17, R10, R17 ;  /* 0x000000110a117221 */ /* 0x004fc80000000000 */
[----:B-----5:R-:W-:-:S05]  /*3090*/  FADD R11, -R0, R17 ;  /* 0x00000011000b7221 */ /* 0x020fca0000000100 */
[----:B------:R1:W-:Y:S03]  /*30a0*/  STG.E desc[UR6][R2.64], R11 ;  /* 0x0000000b02007986 */ /* 0x0003e6000c101906 */
[----:B------:R-:W-:Y:S05]  /*30b0*/  @P0 BRA `(.L_x_42) ;  /* 0xfffffffc00cc0947 */ /* 0x000fea000383ffff */
.L_x_36:
[----:B-1----:R-:W2:Y:S01]  /*30c0*/  LDG.E R3, desc[UR6][R24.64+-0x4] ;  /* 0xfffffc0618037981 */ /* 0x002ea2000c1e1900 */
[----:B------:R-:W-:-:S04]  /*30d0*/  IADD3 R12, P1, PT, R8, -0x1, RZ ;  /* 0xffffffff080c7810 */ /* 0x000fc80007f3e0ff */
[----:B------:R-:W-:Y:S02]  /*30e0*/  IADD3.X R13, PT, PT, R9, -0x1, RZ, P1, !PT ;  /* 0xffffffff090d7810 */ /* 0x000fe40000ffe4ff */
[----:B--2---:R-:W-:-:S13]  /*30f0*/  FSETP.GT.AND P0, PT, R3, RZ, PT ;  /* 0x000000ff0300720b */ /* 0x004fda0003f04000 */
[----:B------:R-:W-:Y:S05]  /*3100*/  @P0 BRA `(.L_x_43) ;  /* 0x00000010008c0947 */ /* 0x000fea0003800000 */
[----:B------:R-:W-:-:S04]  /*3110*/  ISETP.GE.U32.AND P0, PT, R8, 0x2, PT ;  /* 0x000000020800780c */ /* 0x000fc80003f06070 */
[----:B------:R-:W-:-:S13]  /*3120*/  ISETP.GE.U32.AND.EX P0, PT, R9, RZ, PT, P0 ;  /* 0x000000ff0900720c */ /* 0x000fda0003f06100 */
[----:B------:R-:W-:Y:S05]  /*3130*/  @!P0 EXIT ;  /* 0x000000000000894d */ /* 0x000fea0003800000 */
[----:B------:R-:W1:Y:S01]  /*3140*/  LDCU.64 UR4, c[0x3][0x60] ;  /* 0x00c00c00ff0477ac */ /* 0x000e620008000a00 */
[----:B------:R-:W-:Y:S01]  /*3150*/  IADD3 R8, P1, PT, R8, -0x2, RZ ;  /* 0xfffffffe08087810 */ /* 0x000fe20007f3e0ff */
[----:B------:R-:W-:Y:S01]  /*3160*/  IMAD.MOV.U32 R15, RZ, RZ, 0x1 ;  /* 0x00000001ff0f7424 */ /* 0x000fe200078e00ff */
[----:B------:R-:W-:Y:S01]  /*3170*/  LOP3.LUT R5, R12, 0x7, RZ, 0xc0, !PT ;  /* 0x000000070c057812 */ /* 0x000fe200078ec0ff */
[----:B------:R-:W-:Y:S01]  /*3180*/  IMAD.MOV.U32 R6, RZ, RZ, RZ ;  /* 0x000000ffff067224 */ /* 0x000fe200078e00ff */
[----:B------:R-:W-:Y:S02]  /*3190*/  ISETP.GE.U32.AND P0, PT, R8, 0x7, PT ;  /* 0x000000070800780c */ /* 0x000fe40003f06070 */
[----:B------:R-:W-:-:S04]  /*31a0*/  IADD3.X R9, PT, PT, R9, -0x1, RZ, P1, !PT ;  /* 0xffffffff09097810 */ /* 0x000fc80000ffe4ff */
[----:B------:R-:W-:Y:S01]  /*31b0*/  ISETP.GE.U32.AND.EX P0, PT, R9, RZ, PT, P0 ;  /* 0x000000ff0900720c */ /* 0x000fe20003f06100 */
[----:B-1----:R-:W1:Y:S02]  /*31c0*/  I2F.U64 R3, UR4 ;  /* 0x0000000400037d12 */ /* 0x002e640008301000 */
[----:B-1----:R-:W-:-:S10]  /*31d0*/  FADD R3, R3, -1 ;  /* 0xbf80000003037421 */ /* 0x002fd40000000000 */
[----:B------:R-:W-:Y:S05]  /*31e0*/  @!P0 BRA `(.L_x_44) ;  /* 0x0000000800308947 */ /* 0x000fea0003800000 */
[----:B------:R-:W-:Y:S01]  /*31f0*/  IADD3 R10, P0, PT, R26, 0x10, RZ ;  /* 0x000000101a0a7810 */ /* 0x000fe20007f1e0ff */
[----:B------:R-:W-:Y:S01]  /*3200*/  IMAD.MOV.U32 R15, RZ, RZ, 0x1 ;  /* 0x00000001ff0f7424 */ /* 0x000fe200078e00ff */
[----:B------:R-:W-:Y:S01]  /*3210*/  LOP3.LUT R17, R12, 0xfffffff8, RZ, 0xc0, !PT ;  /* 0xfffffff80c117812 */ /* 0x000fe200078ec0ff */
[----:B------:R-:W-:Y:S02]  /*3220*/  IMAD.MOV.U32 R6, RZ, RZ, RZ ;  /* 0x000000ffff067224 */ /* 0x000fe400078e00ff */
[----:B------:R-:W-:-:S08]  /*3230*/  IMAD.X R11, RZ, RZ, R27, P0 ;  /* 0x000000ffff0b7224 */ /* 0x000fd000000e061b */
.L_x_53:
[----:B------:R-:W-:Y:S01]  /*3240*/  IMAD.MOV.U32 R8, RZ, RZ, R15 ;  /* 0x000000ffff087224 */ /* 0x000fe200078e000f */
[----:B------:R-:W0:Y:S01]  /*3250*/  MUFU.RCP R2, R3 ;  /* 0x0000000300027308 */ /* 0x000e220000001000 */
[----:B------:R-:W-:-:S07]  /*3260*/  IMAD.MOV.U32 R9, RZ, RZ, R6 ;  /* 0x000000ffff097224 */ /* 0x000fce00078e0006 */
[----:B-----5:R1:W2:Y:S01]  /*3270*/  I2F.U64 R0, R8 ;  /* 0x0000000800007312 */ /* 0x0202a20000301000 */
[----:B0-----:R-:W-:Y:S01]  /*3280*/  FFMA R7, -R3, R2, 1 ;  /* 0x3f80000003077423 */ /* 0x001fe20000000102 */
[----:B-1----:R-:W-:Y:S02]  /*3290*/  IMAD.MOV.U32 R8, RZ, RZ, R10 ;  /* 0x000000ffff087224 */ /* 0x002fe400078e000a */
[----:B------:R-:W-:Y:S02]  /*32a0*/  IMAD.MOV.U32 R9, RZ, RZ, R11 ;  /* 0x000000ffff097224 */ /* 0x000fe400078e000b */
[----:B------:R-:W-:Y:S02]  /*32b0*/  FFMA R7, R2, R7, R2 ;  /* 0x0000000702077223 */ /* 0x000fe40000000002 */
[----:B--2---:R-:W0:Y:S02]  /*32c0*/  FCHK P0, R0, R3 ;  /* 0x0000000300007302 */ /* 0x004e240000000000 */
[----:B------:R-:W-:-:S04]  /*32d0*/  FFMA R2, R0, R7, RZ ;  /* 0x0000000700027223 */ /* 0x000fc800000000ff */
[----:B------:R-:W-:-:S04]  /*32e0*/  FFMA R4, -R3, R2, R0 ;  /* 0x0000000203047223 */ /* 0x000fc80000000100 */
[----:B------:R-:W-:Y:S01]  /*32f0*/  FFMA R7, R7, R4, R2 ;  /* 0x0000000407077223 */ /* 0x000fe20000000002 */
[----:B0-----:R-:W-:Y:S06]  /*3300*/  @!P0 BRA `(.L_x_45) ;  /* 0x00000000000c8947 */ /* 0x001fec0003800000 */
[----:B------:R-:W-:-:S07]  /*3310*/  MOV R2, 0x3330 ;  /* 0x0000333000027802 */ /* 0x000fce0000000f00 */
[----:B------:R-:W-:Y:S05]  /*3320*/  CALL.REL.NOINC `($__internal_0_$__cuda_sm3x_div_rn_noftz_f32_slowpath) ;  /* 0x0000001400f07944 */ /* 0x000fea0003c00000 */
[----:B------:R-:W-:-:S07]  /*3330*/  IMAD.MOV.U32 R7, RZ, RZ, R0 ;  /* 0x000000ffff077224 */ /* 0x000fce00078e0000 */
.L_x_45:
[----:B------:R-:W-:Y:S01]  /*3340*/  IADD3 R10, P0, PT, R15, 0x1, RZ ;  /* 0x000000010f0a7810 */ /* 0x000fe20007f1e0ff */
[----:B------:R-:W0:Y:S01]  /*3350*/  MUFU.RCP R0, R3 ;  /* 0x0000000300007308 */ /* 0x000e220000001000 */
[----:B------:R1:W-:Y:S03]  /*3360*/  STG.E desc[UR6][R8.64+-0xc], R7 ;  /* 0xfffff40708007986 */ /* 0x0003e6000c101906 */
[----:B------:R-:W-:-:S04]  /*3370*/  IMAD.X R11, RZ, RZ, R6, P0 ;  /* 0x000000ffff0b7224 */ /* 0x000fc800000e0606 */
[----:B------:R-:W2:Y:S01]  /*3380*/  I2F.U64 R10, R10 ;  /* 0x0000000a000a7312 */ /* 0x000ea20000301000 */
[----:B0-----:R-:W-:-:S04]  /*3390*/  FFMA R19, -R3, R0, 1 ;  /* 0x3f80000003137423 */ /* 0x001fc80000000100 */
[----:B------:R-:W-:-:S03]  /*33a0*/  FFMA R0, R0, R19, R0 ;  /* 0x0000001300007223 */ /* 0x000fc60000000000 */
[----:B--2---:R-:W0:Y:S01]  /*33b0*/  FCHK P0, R10, R3 ;  /* 0x000000030a007302 */ /* 0x004e220000000000 */
[----:B------:R-:W-:-:S04]  /*33c0*/  FFMA R2, R0, R10, RZ ;  /* 0x0000000a00027223 */ /* 0x000fc800000000ff */
[----:B------:R-:W-:-:S04]  /*33d0*/  FFMA R19, -R3, R2, R10 ;  /* 0x0000000203137223 */ /* 0x000fc8000000010a */
[----:B------:R-:W-:Y:S01]  /*33e0*/  FFMA R19, R0, R19, R2 ;  /* 0x0000001300137223 */ /* 0x000fe20000000002 */
[----:B01----:R-:W-:Y:S06]  /*33f0*/  @!P0 BRA `(.L_x_46) ;  /* 0x0000000000108947 */ /* 0x003fec0003800000 */
[----:B------:R-:W-:Y:S01]  /*3400*/  IMAD.MOV.U32 R0, RZ, RZ, R10 ;  /* 0x000000ffff007224 */ /* 0x000fe200078e000a */
[----:B------:R-:W-:-:S07]  /*3410*/  MOV R2, 0x3430 ;  /* 0x0000343000027802 */ /* 0x000fce0000000f00 */
[----:B------:R-:W-:Y:S05]  /*3420*/  CALL.REL.NOINC `($__internal_0_$__cuda_sm3x_div_rn_noftz_f32_slowpath) ;  /* 0x0000001400b07944 */ /* 0x000fea0003c00000 */
[----:B------:R-:W-:-:S07]  /*3430*/  IMAD.MOV.U32 R19, RZ, RZ, R0 ;  /* 0x000000ffff137224 */ /* 0x000fce00078e0000 */
.L_x_46:
        /* <DEDUP_REMOVED lines=16> */
.L_x_47:
        /* <DEDUP_REMOVED lines=16> */
.L_x_48:
        /* <DEDUP_REMOVED lines=16> */
.L_x_49:
        /* <DEDUP_REMOVED lines=16> */
.L_x_50:
        /* <DEDUP_REMOVED lines=16> */
.L_x_51:
        /* <DEDUP_REMOVED lines=15> */
.L_x_52:
[----:B------:R1:W-:Y:S01]  /*3a30*/  STG.E desc[UR6][R8.64+0x10], R0 ;  /* 0x0000100008007986 */ /* 0x0003e2000c101906 */
[----:B------:R-:W-:Y:S02]  /*3a40*/  ISETP.NE.U32.AND P0, PT, R10, R17, PT ;  /* 0x000000110a00720c */ /* 0x000fe40003f05070 */
[----:B------:R-:W-:Y:S02]  /*3a50*/  IADD3 R15, P1, PT, R15, 0x8, RZ ;  /* 0x000000080f0f7810 */ /* 0x000fe40007f3e0ff */
[----:B------:R-:W-:Y:S02]  /*3a60*/  ISETP.NE.AND.EX P0, PT, R11, R13, PT, P0 ;  /* 0x0000000d0b00720c */ /* 0x000fe40003f05300 */
[----:B------:R-:W-:Y:S01]  /*3a70*/  IADD3 R10, P2, PT, R8, 0x20, RZ ;  /* 0x00000020080a7810 */ /* 0x000fe20007f5e0ff */
[----:B------:R-:W-:-:S04]  /*3a80*/  IMAD.X R6, RZ, RZ, R6, P1 ;  /* 0x000000ffff067224 */ /* 0x000fc800008e0606 */
[----:B------:R-:W-:-:S06]  /*3a90*/  IMAD.X R11, RZ, RZ, R9, P2 ;  /* 0x000000ffff0b7224 */ /* 0x000fcc00010e0609 */
[----:B-1----:R-:W-:Y:S05]  /*3aa0*/  @P0 BRA `(.L_x_53) ;  /* 0xfffffff400e40947 */ /* 0x002fea000383ffff */
.L_x_44:
[----:B------:R-:W-:-:S04]  /*3ab0*/  ISETP.NE.U32.AND P0, PT, R5, RZ, PT ;  /* 0x000000ff0500720c */ /* 0x000fc80003f05070 */
[----:B------:R-:W-:-:S13]  /*3ac0*/  ISETP.NE.AND.EX P0, PT, RZ, RZ, PT, P0 ;  /* 0x000000ffff00720c */ /* 0x000fda0003f05300 */
[----:B------:R-:W-:Y:S05]  /*3ad0*/  @!P0 EXIT ;  /* 0x000000000000894d */ /* 0x000fea0003800000 */
[----:B------:R-:W-:Y:S02]  /*3ae0*/  ISETP.GE.U32.AND P0, PT, R5, 0x4, PT ;  /* 0x000000040500780c */ /* 0x000fe40003f06070 */
[----:B------:R-:W-:Y:S02]  /*3af0*/  LOP3.LUT R5, R12, 0x3, RZ, 0xc0, !PT ;  /* 0x000000030c057812 */ /* 0x000fe400078ec0ff */
[----:B------:R-:W-:-:S13]  /*3b00*/  ISETP.GE.U32.AND.EX P0, PT, RZ, RZ, PT, P0 ;  /* 0x000000ffff00720c */ /* 0x000fda0003f06100 */
[----:B------:R-:W-:Y:S05]  /*3b10*/  @!P0 BRA `(.L_x_54) ;  /* 0x00000004000c8947 */ /* 0x000fea0003800000 */
[----:B------:R-:W-:Y:S01]  /*3b20*/  IMAD.MOV.U32 R8, RZ, RZ, R15 ;  /* 0x000000ffff087224 */ /* 0x000fe200078e000f */
[----:B-----5:R-:W0:Y:S01]  /*3b30*/  MUFU.RCP R0, R3 ;  /* 0x0000000300007308 */ /* 0x020e220000001000 */
[----:B------:R-:W-:-:S07]  /*3b40*/  IMAD.MOV.U32 R9, RZ, RZ, R6 ;  /* 0x000000ffff097224 */ /* 0x000fce00078e0006 */
[----:B------:R-:W1:Y:S01]  /*3b50*/  I2F.U64 R4, R8 ;  /* 0x0000000800047312 */ /* 0x000e620000301000 */
[----:B0-----:R-:W-:-:S04]  /*3b60*/  FFMA R7, -R3, R0, 1 ;  /* 0x3f80000003077423 */ /* 0x001fc80000000100 */
[----:B------:R-:W-:-:S03]  /*3b70*/  FFMA R0, R0, R7, R0 ;  /* 0x0000000700007223 */ /* 0x000fc60000000000 */
[----:B-1----:R-:W0:Y:S01]  /*3b80*/  FCHK P0, R4, R3 ;  /* 0x0000000304007302 */ /* 0x002e220000000000 */
[----:B------:R-:W-:-:S04]  /*3b90*/  FFMA R2, R0, R4, RZ ;  /* 0x0000000400027223 */ /* 0x000fc800000000ff */
[----:B------:R-:W-:-:S04]  /*3ba0*/  FFMA R7, -R3, R2, R4 ;  /* 0x0000000203077223 */ /* 0x000fc80000000104 */
[----:B------:R-:W-:Y:S01]  /*3bb0*/  FFMA R7, R0, R7, R2 ;  /* 0x0000000700077223 */ /* 0x000fe20000000002 */
[----:B0-----:R-:W-:Y:S06]  /*3bc0*/  @!P0 BRA `(.L_x_55) ;  /* 0x0000000000108947 */ /* 0x001fec0003800000 */
[----:B------:R-:W-:Y:S01]  /*3bd0*/  IMAD.MOV.U32 R0, RZ, RZ, R4 ;  /* 0x000000ffff007224 */ /* 0x000fe200078e0004 */
[----:B------:R-:W-:-:S07]  /*3be0*/  MOV R2, 0x3c00 ;  /* 0x00003c0000027802 */ /* 0x000fce0000000f00 */
[----:B------:R-:W-:Y:S05]  /*3bf0*/  CALL.REL.NOINC `($__internal_0_$__cuda_sm3x_div_rn_noftz_f32_slowpath) ;  /* 0x0000000c00bc7944 */ /* 0x000fea0003c00000 */
[----:B------:R-:W-:-:S07]  /*3c00*/  IMAD.MOV.U32 R7, RZ, RZ, R0 ;  /* 0x000000ffff077224 */ /* 0x000fce00078e0000 */
.L_x_55:
[C---:B------:R-:W-:Y:S01]  /*3c10*/  IADD3 R10, P0, PT, R15.reuse, 0x1, RZ ;  /* 0x000000010f0a7810 */ /* 0x040fe20007f1e0ff */
[----:B------:R-:W0:Y:S04]  /*3c20*/  MUFU.RCP R0, R3 ;  /* 0x0000000300007308 */ /* 0x000e280000001000 */
[----:B------:R-:W-:Y:S01]  /*3c30*/  IMAD.X R11, RZ, RZ, R6, P0 ;  /* 0x000000ffff0b7224 */ /* 0x000fe200000e0606 */
[----:B------:R-:W-:-:S03]  /*3c40*/  LEA R8, P0, R15, R26, 0x2 ;  /* 0x0000001a0f087211 */ /* 0x000fc600078010ff */
[----:B------:R-:W1:Y:S01]  /*3c50*/  I2F.U64 R10, R10 ;  /* 0x0000000a000a7312 */ /* 0x000e620000301000 */
[----:B------:R-:W-:-:S05]  /*3c60*/  LEA.HI.X R9, R15, R27, R6, 0x2, P0 ;  /* 0x0000001b0f097211 */ /* 0x000fca00000f1406 */
[----:B------:R2:W-:Y:S01]  /*3c70*/  STG.E desc[UR6][R8.64], R7 ;  /* 0x0000000708007986 */ /* 0x0005e2000c101906 */
[----:B0-----:R-:W-:-:S04]  /*3c80*/  FFMA R13, -R3, R0, 1 ;  /* 0x3f800000030d7423 */ /* 0x001fc80000000100 */
[----:B------:R-:W-:Y:S01]  /*3c90*/  FFMA R0, R0, R13, R0 ;  /* 0x0000000d00007223 */ /* 0x000fe20000000000 */
[----:B-1----:R-:W0:Y:S03]  /*3ca0*/  FCHK P0, R10, R3 ;  /* 0x000000030a007302 */ /* 0x002e260000000000 */
[----:B------:R-:W-:-:S04]  /*3cb0*/  FFMA R2, R0, R10, RZ ;  /* 0x0000000a00027223 */ /* 0x000fc800000000ff */
[----:B------:R-:W-:-:S04]  /*3cc0*/  FFMA R13, -R3, R2, R10 ;  /* 0x00000002030d7223 */ /* 0x000fc8000000010a */
[----:B------:R-:W-:Y:S01]  /*3cd0*/  FFMA R13, R0, R13, R2 ;  /* 0x0000000d000d7223 */ /* 0x000fe20000000002 */
[----:B0-2---:R-:W-:Y:S06]  /*3ce0*/  @!P0 BRA `(.L_x_56) ;  /* 0x0000000000108947 */ /* 0x005fec0003800000 */
[----:B------:R-:W-:Y:S01]  /*3cf0*/  IMAD.MOV.U32 R0, RZ, RZ, R10 ;  /* 0x000000ffff007224 */ /* 0x000fe200078e000a */
[----:B------:R-:W-:-:S07]  /*3d00*/  MOV R2, 0x3d20 ;  /* 0x00003d2000027802 */ /* 0x000fce0000000f00 */
[----:B------:R-:W-:Y:S05]  /*3d10*/  CALL.REL.NOINC `($__internal_0_$__cuda_sm3x_div_rn_noftz_f32_slowpath) ;  /* 0x0000000c00747944 */ /* 0x000fea0003c00000 */
[----:B------:R-:W-:-:S07]  /*3d20*/  IMAD.MOV.U32 R13, RZ, RZ, R0 ;  /* 0x000000ffff0d7224 */ /* 0x000fce00078e0000 */
.L_x_56:
        /* <DEDUP_REMOVED lines=16> */
.L_x_57:
        /* <DEDUP_REMOVED lines=15> */
.L_x_58:
[----:B------:R1:W-:Y:S01]  /*3f20*/  STG.E desc[UR6][R8.64+0xc], R0 ;  /* 0x00000c0008007986 */ /* 0x0003e2000c101906 */
[----:B------:R-:W-:-:S05]  /*3f30*/  IADD3 R15, P0, PT, R15, 0x4, RZ ;  /* 0x000000040f0f7810 */ /* 0x000fca0007f1e0ff */
[----:B------:R-:W-:-:S08]  /*3f40*/  IMAD.X R6, RZ, RZ, R6, P0 ;  /* 0x000000ffff067224 */ /* 0x000fd000000e0606 */
.L_x_54:
[----:B------:R-:W-:-:S04]  /*3f50*/  ISETP.NE.U32.AND P0, PT, R5, RZ, PT ;  /* 0x000000ff0500720c */ /* 0x000fc80003f05070 */
[----:B------:R-:W-:-:S13]  /*3f60*/  ISETP.NE.AND.EX P0, PT, RZ, RZ, PT, P0 ;  /* 0x000000ffff00720c */ /* 0x000fda0003f05300 */
[----:B------:R-:W-:Y:S05]  /*3f70*/  @!P0 EXIT ;  /* 0x000000000000894d */ /* 0x000fea0003800000 */
[----:B------:R-:W-:-:S04]  /*3f80*/  ISETP.NE.U32.AND P0, PT, R5, 0x1, PT ;  /* 0x000000010500780c */ /* 0x000fc80003f05070 */
[----:B------:R-:W-:-:S13]  /*3f90*/  ISETP.NE.AND.EX P0, PT, RZ, RZ, PT, P0 ;  /* 0x000000ffff00720c */ /* 0x000fda0003f05300 */
[----:B------:R-:W-:Y:S05]  /*3fa0*/  @!P0 BRA `(.L_x_59) ;  /* 0x00000000008c8947 */ /* 0x000fea0003800000 */
[----:B------:R-:W-:Y:S01]  /*3fb0*/  IMAD.MOV.U32 R4, RZ, RZ, R15 ;  /* 0x000000ffff047224 */ /* 0x000fe200078e000f */
[----:B-1---5:R-:W0:Y:S01]  /*3fc0*/  MUFU.RCP R0, R3 ;  /* 0x0000000300007308 */ /* 0x022e220000001000 */
        /* <DEDUP_REMOVED lines=13> */
.L_x_60:
        /* <DEDUP_REMOVED lines=17> */
.L_x_61:
[----:B------:R2:W-:Y:S01]  /*41b0*/  STG.E desc[UR6][R8.64+0x4], R0 ;  /* 0x0000040008007986 */ /* 0x0005e2000c101906 */
[----:B------:R-:W-:-:S05]  /*41c0*/  IADD3 R15, P0, PT, R15, 0x2, RZ ;  /* 0x000000020f0f7810 */ /* 0x000fca0007f1e0ff */
[----:B------:R-:W-:-:S08]  /*41d0*/  IMAD.X R6, RZ, RZ, R6, P0 ;  /* 0x000000ffff067224 */ /* 0x000fd000000e0606 */
.L_x_59:
[----:B------:R-:W-:-:S04]  /*41e0*/  LOP3.LUT R12, R12, 0x1, RZ, 0xc0, !PT ;  /* 0x000000010c0c7812 */ /* 0x000fc800078ec0ff */
[----:B------:R-:W-:-:S04]  /*41f0*/  ISETP.NE.U32.AND P0, PT, R12, 0x1, PT ;  /* 0x000000010c00780c */ /* 0x000fc80003f05070 */
[----:B------:R-:W-:-:S13]  /*4200*/  ISETP.NE.U32.AND.EX P0, PT, RZ, RZ, PT, P0 ;  /* 0x000000ffff00720c */ /* 0x000fda0003f05100 */
[----:B------:R-:W-:Y:S05]  /*4210*/  @P0 EXIT ;  /* 0x000000000000094d */ /* 0x000fea0003800000 */
[----:B------:R-:W-:Y:S01]  /*4220*/  IMAD.MOV.U32 R4, RZ, RZ, R15 ;  /* 0x000000ffff047224 */ /* 0x000fe200078e000f */
[----:B-12--5:R-:W0:Y:S01]  /*4230*/  MUFU.RCP R0, R3 ;  /* 0x0000000300007308 */ /* 0x026e220000001000 */
        /* <DEDUP_REMOVED lines=12> */
.L_x_62:
[----:B------:R-:W-:-:S04]  /*4300*/  LEA R2, P0, R15, R26, 0x2 ;  /* 0x0000001a0f027211 */ /* 0x000fc800078010ff */
[----:B------:R-:W-:-:S05]  /*4310*/  LEA.HI.X R3, R15, R27, R6, 0x2, P0 ;  /* 0x0000001b0f037211 */ /* 0x000fca00000f1406 */
[----:B------:R-:W-:Y:S01]  /*4320*/  STG.E desc[UR6][R2.64], R0 ;  /* 0x0000000002007986 */ /* 0x000fe2000c101906 */
[----:B------:R-:W-:Y:S05]  /*4330*/  EXIT ;  /* 0x000000000000794d */ /* 0x000fea0003800000 */
.L_x_43:
[----:B------:R-:W-:-:S04]  /*4340*/  ISETP.GE.U32.AND P0, PT, R8, 0x2, PT ;  /* 0x000000020800780c */ /* 0x000fc80003f06070 */
[----:B------:R-:W-:-:S13]  /*4350*/  ISETP.GE.U32.AND.EX P0, PT, R9, RZ, PT, P0 ;  /* 0x000000ff0900720c */ /* 0x000fda0003f06100 */
[----:B------:R-:W-:Y:S05]  /*4360*/  @!P0 EXIT ;  /* 0x000000000000894d */ /* 0x000fea0003800000 */
[----:B------:R-:W-:Y:S01]  /*4370*/  IADD3 R8, P1, PT, R8, -0x2, RZ ;  /* 0xfffffffe08087810 */ /* 0x000fe20007f3e0ff */
[----:B------:R-:W-:Y:S01]  /*4380*/  IMAD.MOV.U32 R11, RZ, RZ, RZ ;  /* 0x000000ffff0b7224 */ /* 0x000fe200078e00ff */
[----:B------:R-:W-:Y:S01]  /*4390*/  LOP3.LUT R10, R12, 0x3, RZ, 0xc0, !PT ;  /* 0x000000030c0a7812 */ /* 0x000fe200078ec0ff */
[----:B------:R-:W-:Y:S01]  /*43a0*/  IMAD.MOV.U32 R14, RZ, RZ, 0x1 ;  /* 0x00000001ff0e7424 */ /* 0x000fe200078e00ff */
[----:B------:R-:W-:Y:S01]  /*43b0*/  ISETP.GE.U32.AND P0, PT, R8, 0x3, PT ;  /* 0x000000030800780c */ /* 0x000fe20003f06070 */
[----:B------:R-:W-:Y:S01]  /*43c0*/  IMAD.MOV.U32 R16, RZ, RZ, RZ ;  /* 0x000000ffff107224 */ /* 0x000fe200078e00ff */
[----:B------:R-:W-:-:S04]  /*43d0*/  IADD3.X R9, PT, PT, R9, -0x1, RZ, P1, !PT ;  /* 0xffffffff09097810 */ /* 0x000fc80000ffe4ff */
[----:B------:R-:W-:-:S13]  /*43e0*/  ISETP.GE.U32.AND.EX P0, PT, R9, RZ, PT, P0 ;  /* 0x000000ff0900720c */ /* 0x000fda0003f06100 */
[----:B------:R-:W-:Y:S05]  /*43f0*/  @!P0 BRA `(.L_x_63) ;  /* 0x0000000400388947 */ /* 0x000fea0003800000 */
[----:B------:R-:W-:Y:S01]  /*4400*/  IADD3 R4, P0, PT, R26, 0x10, RZ ;  /* 0x000000101a047810 */ /* 0x000fe20007f1e0ff */
[----:B------:R-:W-:Y:S01]  /*4410*/  IMAD.MOV.U32 R14, RZ, RZ, 0x1 ;  /* 0x00000001ff0e7424 */ /* 0x000fe200078e00ff */
[----:B------:R-:W-:Y:S01]  /*4420*/  LOP3.LUT R15, R12, 0xfffffffc, RZ, 0xc0, !PT ;  /* 0xfffffffc0c0f7812 */ /* 0x000fe200078ec0ff */
[----:B------:R-:W-:Y:S02]  /*4430*/  IMAD.MOV.U32 R16, RZ, RZ, RZ ;  /* 0x000000ffff107224 */ /* 0x000fe400078e00ff */
[----:B------:R-:W-:-:S08]  /*4440*/  IMAD.X R27, RZ, RZ, R27, P0 ;  /* 0x000000ffff1b7224 */ /* 0x000fd000000e061b */
.L_x_72:
[----:B------:R-:W-:Y:S02]  /*4450*/  IMAD.MOV.U32 R8, RZ, RZ, R4 ;  /* 0x000000ffff087224 */ /* 0x000fe400078e0004 */
[----:B------:R-:W-:-:S05]  /*4460*/  IMAD.MOV.U32 R9, RZ, RZ, R27 ;  /* 0x000000ffff097224 */ /* 0x000fca00078e001b */
[----:B-----5:R-:W2:Y:S01]  /*4470*/  LDG.E R0, desc[UR6][R8.64+-0xc] ;  /* 0xfffff40608007981 */ /* 0x020ea2000c1e1900 */
[----:B------:R-:W0:Y:S01]  /*4480*/  MUFU.RCP R2, R3 ;  /* 0x0000000300027308 */ /* 0x000e220000001000 */
[----:B------:R-:W-:Y:S01]  /*4490*/  BSSY.RECONVERGENT B2, `(.L_x_64) ;  /* 0x000000b000027945 */ /* 0x000fe20003800200 */
[----:B0-----:R-:W-:-:S04]  /*44a0*/  FFMA R7, -R3, R2, 1 ;  /* 0x3f80000003077423 */ /* 0x001fc80000000102 */
        /* <DEDUP_REMOVED lines=9> */
.L_x_65:
[----:B------:R-:W-:Y:S05]  /*4540*/  BSYNC.RECONVERGENT B2 ;  /* 0x0000000000027941 */ /* 0x000fea0003800200 */
.L_x_64:
[----:B------:R-:W2:Y:S01]  /*4550*/  LDG.E R4, desc[UR6][R8.64+-0x8] ;  /* 0xfffff80608047981 */ /* 0x000ea2000c1e1900 */
[----:B------:R-:W0:Y:S01]  /*4560*/  MUFU.RCP R0, R3 ;  /* 0x0000000300007308 */ /* 0x000e220000001000 */
[----:B------:R-:W-:Y:S02]  /*4570*/  BSSY.RECONVERGENT B2, `(.L_x_66) ;  /* 0x000000d000027945 */ /* 0x000fe40003800200 */
[----:B------:R1:W-:Y:S01]  /*4580*/  STG.E desc[UR6][R8.64+-0xc], R7 ;  /* 0xfffff40708007986 */ /* 0x0003e2000c101906 */
[----:B0-----:R-:W-:-:S04]  /*4590*/  FFMA R17, -R3, R0, 1 ;  /* 0x3f80000003117423 */ /* 0x001fc80000000100 */
[----:B------:R-:W-:Y:S01]  /*45a0*/  FFMA R0, R0, R17, R0 ;  /* 0x0000001100007223 */ /* 0x000fe20000000000 */
[----:B--2---:R-:W0:Y:S03]  /*45b0*/  FCHK P0, R4, R3 ;  /* 0x0000000304007302 */ /* 0x004e260000000000 */
        /* <DEDUP_REMOVED lines=8> */
.L_x_67:
[----:B------:R-:W-:Y:S05]  /*4640*/  BSYNC.RECONVERGENT B2 ;  /* 0x0000000000027941 */ /* 0x000fea0003800200 */
.L_x_66:
        /* <DEDUP_REMOVED lines=15> */
.L_x_69:
[----:B------:R-:W-:Y:S05]  /*4740*/  BSYNC.RECONVERGENT B2 ;  /* 0x0000000000027941 */ /* 0x000fea0003800200 */
.L_x_68:
        /* <DEDUP_REMOVED lines=14> */
.L_x_71:
[----:B------:R-:W-:Y:S05]  /*4830*/  BSYNC.RECONVERGENT B2 ;  /* 0x0000000000027941 */ /* 0x000fea0003800200 */
.L_x_70:
[----:B------:R-:W-:Y:S01]  /*4840*/  IADD3 R14, P0, PT, R14, 0x4, RZ ;  /* 0x000000040e0e7810 */ /* 0x000fe20007f1e0ff */
[----:B------:R1:W-:Y:S03]  /*4850*/  STG.E desc[UR6][R8.64], R0 ;  /* 0x0000000008007986 */ /* 0x0003e6000c101906 */
[----:B------:R-:W-:Y:S01]  /*4860*/  IADD3 R2, P1, PT, R14, -R15, RZ ;  /* 0x8000000f0e027210 */ /* 0x000fe20007f3e0ff */
[----:B------:R-:W-:-:S03]  /*4870*/  IMAD.X R16, RZ, RZ, R16, P0 ;  /* 0x000000ffff107224 */ /* 0x000fc600000e0610 */
[----:B------:R-:W-:Y:S01]  /*4880*/  ISETP.NE.U32.AND P0, PT, R2, 0x1, PT ;  /* 0x000000010200780c */ /* 0x000fe20003f05070 */
[----:B------:R-:W-:Y:S01]  /*4890*/  IMAD.X R2, R16, 0x1, ~R13, P1 ;  /* 0x0000000110027824 */ /* 0x000fe200008e0e0d */
[----:B------:R-:W-:-:S04]  /*48a0*/  IADD3 R4, P1, PT, R8, 0x10, RZ ;  /* 0x0000001008047810 */ /* 0x000fc80007f3e0ff */
[----:B------:R-:W-:Y:S01]  /*48b0*/  ISETP.NE.AND.EX P0, PT, R2, RZ, PT, P0 ;  /* 0x000000ff0200720c */ /* 0x000fe20003f05300 */
[----:B------:R-:W-:-:S12]  /*48c0*/  IMAD.X R27, RZ, RZ, R9, P1 ;  /* 0x000000ffff1b7224 */ /* 0x000fd800008e0609 */
[----:B-1----:R-:W-:Y:S05]  /*48d0*/  @P0 BRA `(.L_x_72) ;  /* 0xfffffff800dc0947 */ /* 0x002fea000383ffff */
.L_x_63:
[----:B------:R-:W-:-:S04]  /*48e0*/  ISETP.NE.U32.AND P0, PT, R10, RZ, PT ;  /* 0x000000ff0a00720c */ /* 0x000fc80003f05070 */
[----:B------:R-:W-:-:S13]  /*48f0*/  ISETP.NE.AND.EX P0, PT, R11, RZ, PT, P0 ;  /* 0x000000ff0b00720c */ /* 0x000fda0003f05300 */
[----:B------:R-:W-:Y:S05]  /*4900*/  @!P0 EXIT ;  /* 0x000000000000894d */ /* 0x000fea0003800000 */
[----:B------:R-:W1:Y:S01]  /*4910*/  LDCU.64 UR4, c[0x0][0x380] ;  /* 0x00007000ff0477ac */ /* 0x000e620008000a00 */
[----:B------:R-:W-:-:S04]  /*4920*/  LEA R6, P0, R14, R6, 0x2 ;  /* 0x000000060e067211 */ /* 0x000fc800078010ff */
[----:B------:R-:W-:Y:S02]  /*4930*/  LEA.HI.X R5, R14, R5, R16, 0x2, P0 ;  /* 0x000000050e057211 */ /* 0x000fe400000f1410 */
[----:B-1----:R-:W-:-:S04]  /*4940*/  IADD3 R8, P1, PT, R6, UR4, RZ ;  /* 0x0000000406087c10 */ /* 0x002fc8000ff3e0ff */
[----:B------:R-:W-:-:S09]  /*4950*/  IADD3.X R9, PT, PT, R5, UR5, RZ, P1, !PT ;  /* 0x0000000505097c10 */ /* 0x000fd20008ffe4ff */
.L_x_75:
[----:B------:R-:W2:Y:S01]  /*4960*/  LDG.E R4, desc[UR6][R8.64] ;  /* 0x0000000608047981 */ /* 0x000ea2000c1e1900 */
[----:B-----5:R-:W1:Y:S01]  /*4970*/  MUFU.RCP R0, R3 ;  /* 0x0000000300007308 */ /* 0x020e620000001000 */
[----:B------:R-:W-:Y:S01]  /*4980*/  BSSY.RECONVERGENT B2, `(.L_x_73) ;  /* 0x000000b000027945 */ /* 0x000fe20003800200 */
[----:B-1----:R-:W-:-:S04]  /*4990*/  FFMA R5, -R3, R0, 1 ;  /* 0x3f80000003057423 */ /* 0x002fc80000000100 */
[----:B------:R-:W-:Y:S02]  /*49a0*/  FFMA R0, R0, R5, R0 ;  /* 0x0000000500007223 */ /* 0x000fe40000000000 */
[----:B--2---:R-:W1:Y:S02]  /*49b0*/  FCHK P0, R4, R3 ;  /* 0x0000000304007302 */ /* 0x004e640000000000 */
[----:B------:R-:W-:-:S04]  /*49c0*/  FFMA R2, R0, R4, RZ ;  /* 0x0000000400027223 */ /* 0x000fc800000000ff */
[----:B------:R-:W-:-:S04]  /*49d0*/  FFMA R5, -R3, R2, R4 ;  /* 0x0000000203057223 */ /* 0x000fc80000000104 */
[----:B------:R-:W-:Y:S01]  /*49e0*/  FFMA R0, R0, R5, R2 ;  /* 0x0000000500007223 */ /* 0x000fe20000000002 */
[----:B-1----:R-:W-:Y:S06]  /*49f0*/  @!P0 BRA `(.L_x_74) ;  /* 0x00000000000c8947 */ /* 0x002fec0003800000 */
[----:B------:R-:W-:Y:S01]  /*4a00*/  IMAD.MOV.U32 R0, RZ, RZ, R4 ;  /* 0x000000ffff007224 */ /* 0x000fe200078e0004 */
[----:B------:R-:W-:-:S07]  /*4a10*/  MOV R2, 0x4a30 ;  /* 0x00004a3000027802 */ /* 0x000fce0000000f00 */
[----:B0-----:R-:W-:Y:S05]  /*4a20*/  CALL.REL.NOINC `($__internal_0_$__cuda_sm3x_div_rn_noftz_f32_slowpath) ;  /* 0x0000000000307944 */ /* 0x001fea0003c00000 */
.L_x_74:
[----:B------:R-:W-:Y:S05]  /*4a30*/  BSYNC.RECONVERGENT B2 ;  /* 0x0000000000027941 */ /* 0x000fea0003800200 */
.L_x_73:
[----:B------:R-:W-:Y:S01]  /*4a40*/  IADD3 R10, P0, PT, R10, -0x1, RZ ;  /* 0xffffffff0a0a7810 */ /* 0x000fe20007f1e0ff */
[----:B------:R1:W-:Y:S01]  /*4a50*/  STG.E desc[UR6][R8.64], R0 ;  /* 0x0000000008007986 */ /* 0x0003e2000c101906 */
[----:B------:R-:W-:Y:S02]  /*4a60*/  IADD3 R2, P1, PT, R8, 0x4, RZ ;  /* 0x0000000408027810 */ /* 0x000fe40007f3e0ff */
[----:B------:R-:W-:Y:S02]  /*4a70*/  IADD3.X R11, PT, PT, R11, -0x1, RZ, P0, !PT ;  /* 0xffffffff0b0b7810 */ /* 0x000fe400007fe4ff */
[----:B------:R-:W-:Y:S01]  /*4a80*/  ISETP.NE.U32.AND P0, PT, R10, RZ, PT ;  /* 0x000000ff0a00720c */ /* 0x000fe20003f05070 */
[----:B------:R-:W-:-:S03]  /*4a90*/  IMAD.X R4, RZ, RZ, R9, P1 ;  /* 0x000000ffff047224 */ /* 0x000fc600008e0609 */
[----:B------:R-:W-:-:S13]  /*4aa0*/  ISETP.NE.AND.EX P0, PT, R11, RZ, PT, P0 ;  /* 0x000000ff0b00720c */ /* 0x000fda0003f05300 */
[----:B-1----:R-:W-:Y:S05]  /*4ab0*/  @!P0 EXIT ;  /* 0x000000000000894d */ /* 0x002fea0003800000 */
[----:B------:R-:W-:Y:S02]  /*4ac0*/  IMAD.MOV.U32 R8, RZ, RZ, R2 ;  /* 0x000000ffff087224 */ /* 0x000fe400078e0002 */
[----:B------:R-:W-:Y:S01]  /*4ad0*/  IMAD.MOV.U32 R9, RZ, RZ, R4 ;  /* 0x000000ffff097224 */ /* 0x000fe200078e0004 */
[----:B------:R-:W-:Y:S06]  /*4ae0*/  BRA `(.L_x_75) ;  /* 0xfffffffc009c7947 */ /* 0x000fec000383ffff */
        .weak           $__internal_0_$__cuda_sm3x_div_rn_noftz_f32_slowpath
        .type           $__internal_0_$__cuda_sm3x_div_rn_noftz_f32_slowpath,@function
        .size           $__internal_0_$__cuda_sm3x_div_rn_noftz_f32_slowpath,(.L_x_169 - $__internal_0_$__cuda_sm3x_div_rn_noftz_f32_slowpath)
$__internal_0_$__cuda_sm3x_div_rn_noftz_f32_slowpath:
[--C-:B------:R-:W-:Y:S01]  /*4af0*/  SHF.R.U32.HI R4, RZ, 0x17, R3.reuse ;  /* 0x00000017ff047819 */ /* 0x100fe20000011603 */
[----:B------:R-:W-:Y:S01]  /*4b00*/  BSSY.RECONVERGENT B0, `(.L_x_76) ;  /* 0x0000064000007945 */ /* 0x000fe20003800200 */
[----:B------:R-:W-:Y:S01]  /*4b10*/  SHF.R.U32.HI R30, RZ, 0x17, R0 ;  /* 0x00000017ff1e7819 */ /* 0x000fe20000011600 */
[----:B------:R-:W-:Y:S01]  /*4b20*/  IMAD.MOV.U32 R33, RZ, RZ, R3 ;  /* 0x000000ffff217224 */ /* 0x000fe200078e0003 */
[----:B------:R-:W-:Y:S02]  /*4b30*/  LOP3.LUT R4, R4, 0xff, RZ, 0xc0, !PT ;  /* 0x000000ff04047812 */ /* 0x000fe400078ec0ff */
[----:B------:R-:W-:-:S03]  /*4b40*/  LOP3.LUT R30, R30, 0xff, RZ, 0xc0, !PT ;  /* 0x000000ff1e1e7812 */ /* 0x000fc600078ec0ff */
[----:B------:R-:W-:Y:S02]  /*4b50*/  VIADD R32, R4, 0xffffffff ;  /* 0xffffffff04207836 */ /* 0x000fe40000000000 */
[----:B------:R-:W-:-:S03]  /*4b60*/  VIADD R7, R30, 0xffffffff ;  /* 0xffffffff1e077836 */ /* 0x000fc60000000000 */
[----:B------:R-:W-:-:S04]  /*4b70*/  ISETP.GT.U32.AND P1, PT, R32, 0xfd, PT ;  /* 0x000000fd2000780c */ /* 0x000fc80003f24070 */
[----:B------:R-:W-:-:S13]  /*4b80*/  ISETP.GT.U32.OR P1, PT, R7, 0xfd, P1 ;  /* 0x000000fd0700780c */ /* 0x000fda0000f24470 */
[----:B------:R-:W-:Y:S01]  /*4b90*/  @!P1 IMAD.MOV.U32 R7, RZ, RZ, RZ ;  /* 0x000000ffff079224 */ /* 0x000fe200078e00ff */
[----:B------:R-:W-:Y:S06]  /*4ba0*/  @!P1 BRA `(.L_x_77) ;  /* 0x0000000000609947 */ /* 0x000fec0003800000 */
[----:B------:R-:W-:Y:S02]  /*4bb0*/  FSETP.GTU.FTZ.AND P1, PT, |R0|, +INF , PT ;  /* 0x7f8000000000780b */ /* 0x000fe40003f3c200 */
[----:B------:R-:W-:-:S04]  /*4bc0*/  FSETP.GTU.FTZ.AND P2, PT, |R3|, +INF , PT ;  /* 0x7f8000000300780b */ /* 0x000fc80003f5c200 */
[----:B------:R-:W-:-:S13]  /*4bd0*/  PLOP3.LUT P1, PT, P1, P2, PT, 0xf8, 0x8f ;  /* 0x00000000008f781c */ /* 0x000fda0000f25f70 */
[----:B------:R-:W-:Y:S05]  /*4be0*/  @P1 BRA `(.L_x_78) ;  /* 0x0000000400501947 */ /* 0x000fea0003800000 */
[----:B------:R-:W-:-:S13]  /*4bf0*/  LOP3.LUT P1, RZ, R33, 0x7fffffff, R0, 0xc8, !PT ;  /* 0x7fffffff21ff7812 */ /* 0x000fda000782c800 */
[----:B------:R-:W-:Y:S05]  /*4c00*/  @!P1 BRA `(.L_x_79) ;  /* 0x0000000400409947 */ /* 0x000fea0003800000 */
[C---:B------:R-:W-:Y:S02]  /*4c10*/  FSETP.NEU.FTZ.AND P2, PT, |R0|.reuse, +INF , PT ;  /* 0x7f8000000000780b */ /* 0x040fe40003f5d200 */
[----:B------:R-:W-:Y:S02]  /*4c20*/  FSETP.NEU.FTZ.AND P3, PT, |R3|, +INF , PT ;  /* 0x7f8000000300780b */ /* 0x000fe40003f7d200 */
[----:B------:R-:W-:-:S11]  /*4c30*/  FSETP.NEU.FTZ.AND P1, PT, |R0|, +INF , PT ;  /* 0x7f8000000000780b */ /* 0x000fd60003f3d200 */
[----:B------:R-:W-:Y:S05]  /*4c40*/  @!P3 BRA !P2, `(.L_x_79) ;  /* 0x000000040030b947 */ /* 0x000fea0005000000 */
[----:B------:R-:W-:-:S04]  /*4c50*/  LOP3.LUT P2, RZ, R0, 0x7fffffff, RZ, 0xc0, !PT ;  /* 0x7fffffff00ff7812 */ /* 0x000fc8000784c0ff */
[----:B------:R-:W-:-:S13]  /*4c60*/  PLOP3.LUT P2, PT, P3, P2, PT, 0x2f, 0xf2 ;  /* 0x0000000000f2781c */ /* 0x000fda0001f44577 */
[----:B------:R-:W-:Y:S05]  /*4c70*/  @P2 BRA `(.L_x_80) ;  /* 0x00000004001c2947 */ /* 0x000fea0003800000 */
[----:B------:R-:W-:-:S04]  /*4c80*/  LOP3.LUT P2, RZ, R33, 0x7fffffff, RZ, 0xc0, !PT ;  /* 0x7fffffff21ff7812 */ /* 0x000fc8000784c0ff */
[----:B------:R-:W-:-:S13]  /*4c90*/  PLOP3.LUT P1, PT, P1, P2, PT, 0x2f, 0xf2 ;  /* 0x0000000000f2781c */ /* 0x000fda0000f24577 */
[----:B------:R-:W-:Y:S05]  /*4ca0*/  @P1 BRA `(.L_x_81) ;  /* 0x0000000400041947 */ /* 0x000fea0003800000 */
[----:B------:R-:W-:Y:S01]  /*4cb0*/  VIADD R7, R30, 0xffffffff ;  /* 0xffffffff1e077836 */ /* 0x000fe20000000000 */
[----:B------:R-:W-:-:S04]  /*4cc0*/  ISETP.GE.AND P2, PT, R32, RZ, PT ;  /* 0x000000ff2000720c */ /* 0x000fc80003f46270 */
[----:B------:R-:W-:-:S09]  /*4cd0*/  ISETP.GE.AND P1, PT, R7, RZ, PT ;  /* 0x000000ff0700720c */ /* 0x000fd20003f26270 */
[----:B------:R-:W-:-:S04]  /*4ce0*/  @!P2 FFMA R33, R3, 1.84467440737095516160e+19, RZ ;  /* 0x5f8000000321a823 */ /* 0x000fc800000000ff */
[----:B------:R-:W-:Y:S02]  /*4cf0*/  @P1 IMAD.MOV.U32 R7, RZ, RZ, RZ ;  /* 0x000000ffff071224 */ /* 0x000fe400078e00ff */
[----:B------:R-:W-:Y:S01]  /*4d00*/  @!P1 FFMA R0, R0, 1.84467440737095516160e+19, RZ ;  /* 0x5f80000000009823 */ /* 0x000fe200000000ff */
[----:B------:R-:W-:-:S04]  /*4d10*/  @!P1 IMAD.MOV.U32 R7, RZ, RZ, -0x40 ;  /* 0xffffffc0ff079424 */ /* 0x000fc800078e00ff */
[----:B------:R-:W-:-:S07]  /*4d20*/  @!P2 VIADD R7, R7, 0x40 ;  /* 0x000000400707a836 */ /* 0x000fce0000000000 */
.L_x_77:
[----:B------:R-:W-:Y:S01]  /*4d30*/  LEA R32, R4, 0xc0800000, 0x17 ;  /* 0xc080000004207811 */ /* 0x000fe200078eb8ff */
[----:B------:R-:W-:Y:S01]  /*4d40*/  VIADD R35, R30, 0xffffff81 ;  /* 0xffffff811e237836 */ /* 0x000fe20000000000 */
[----:B------:R-:W-:Y:S03]  /*4d50*/  BSSY.RECONVERGENT B1, `(.L_x_82) ;  /* 0x0000035000017945 */ /* 0x000fe60003800200 */
[----:B------:R-:W-:Y:S02]  /*4d60*/  IMAD.IADD R34, R33, 0x1, -R32 ;  /* 0x0000000121227824 */ /* 0x000fe400078e0a20 */
[----:B------:R-:W-:Y:S02]  /*4d70*/  IMAD R0, R35, -0x800000, R0 ;  /* 0xff80000023007824 */ /* 0x000fe400078e0200 */
[----:B------:R-:W0:Y:S01]  /*4d80*/  MUFU.RCP R32, R34 ;  /* 0x0000002200207308 */ /* 0x000e220000001000 */
[----:B------:R-:W-:-:S04]  /*4d90*/  FADD.FTZ R33, -R34, -RZ ;  /* 0x800000ff22217221 */ /* 0x000fc80000010100 */
[----:B0-----:R-:W-:-:S04]  /*4da0*/  FFMA R37, R32, R33, 1 ;  /* 0x3f80000020257423 */ /* 0x001fc80000000021 */
[----:B------:R-:W-:-:S04]  /*4db0*/  FFMA R37, R32, R37, R32 ;  /* 0x0000002520257223 */ /* 0x000fc80000000020 */
[----:B------:R-:W-:-:S04]  /*4dc0*/  FFMA R30, R0, R37, RZ ;  /* 0x00000025001e7223 */ /* 0x000fc800000000ff */
[----:B------:R-:W-:-:S04]  /*4dd0*/  FFMA R32, R33, R30, R0 ;  /* 0x0000001e21207223 */ /* 0x000fc80000000000 */
[----:B------:R-:W-:Y:S01]  /*4de0*/  FFMA R32, R37, R32, R30 ;  /* 0x0000002025207223 */ /* 0x000fe2000000001e */
[----:B------:R-:W-:-:S03]  /*4df0*/  IADD3 R30, PT, PT, R35, 0x7f, -R4 ;  /* 0x0000007f231e7810 */ /* 0x000fc60007ffe804 */
[----:B------:R-:W-:Y:S02]  /*4e00*/  FFMA R33, R33, R32, R0 ;  /* 0x0000002021217223 */ /* 0x000fe40000000000 */
[----:B------:R-:W-:Y:S02]  /*4e10*/  IMAD.IADD R7, R30, 0x1, R7 ;  /* 0x000000011e077824 */ /* 0x000fe400078e0207 */
[----:B------:R-:W-:-:S05]  /*4e20*/  FFMA R0, R37, R33, R32 ;  /* 0x0000002125007223 */ /* 0x000fca0000000020 */
[----:B------:R-:W-:-:S04]  /*4e30*/  SHF.R.U32.HI R4, RZ, 0x17, R0 ;  /* 0x00000017ff047819 */ /* 0x000fc80000011600 */
[----:B------:R-:W-:-:S05]  /*4e40*/  LOP3.LUT R4, R4, 0xff, RZ, 0xc0, !PT ;  /* 0x000000ff04047812 */ /* 0x000fca00078ec0ff */
[----:B------:R-:W-:-:S04]  /*4e50*/  IMAD.IADD R4, R4, 0x1, R7 ;  /* 0x0000000104047824 */ /* 0x000fc800078e0207 */
[----:B------:R-:W-:-:S05]  /*4e60*/  VIADD R30, R4, 0xffffffff ;  /* 0xffffffff041e7836 */ /* 0x000fca0000000000 */
[----:B------:R-:W-:-:S13]  /*4e70*/  ISETP.GE.U32.AND P1, PT, R30, 0xfe, PT ;  /* 0x000000fe1e00780c */ /* 0x000fda0003f26070 */
[----:B------:R-:W-:Y:S05]  /*4e80*/  @!P1 BRA `(.L_x_83) ;  /* 0x0000000000809947 */ /* 0x000fea0003800000 */
[----:B------:R-:W-:-:S13]  /*4e90*/  ISETP.GT.AND P1, PT, R4, 0xfe, PT ;  /* 0x000000fe0400780c */ /* 0x000fda0003f24270 */
[----:B------:R-:W-:Y:S05]  /*4ea0*/  @P1 BRA `(.L_x_84) ;  /* 0x00000000006c1947 */ /* 0x000fea0003800000 */
[----:B------:R-:W-:-:S13]  /*4eb0*/  ISETP.GE.AND P1, PT, R4, 0x1, PT ;  /* 0x000000010400780c */ /* 0x000fda0003f26270 */
[----:B------:R-:W-:Y:S05]  /*4ec0*/  @P1 BRA `(.L_x_85) ;  /* 0x0000000000741947 */ /* 0x000fea0003800000 */
[----:B------:R-:W-:Y:S02]  /*4ed0*/  ISETP.GE.AND P1, PT, R4, -0x18, PT ;  /* 0xffffffe80400780c */ /* 0x000fe40003f26270 */
[----:B------:R-:W-:-:S11]  /*4ee0*/  LOP3.LUT R0, R0, 0x80000000, RZ, 0xc0, !PT ;  /* 0x8000000000007812 */ /* 0x000fd600078ec0ff */
[----:B------:R-:W-:Y:S05]  /*4ef0*/  @!P1 BRA `(.L_x_85) ;  /* 0x0000000000689947 */ /* 0x000fea0003800000 */
[CCC-:B------:R-:W-:Y:S01]  /*4f00*/  FFMA.RZ R30, R37.reuse, R33.reuse, R32.reuse ;  /* 0x00000021251e7223 */ /* 0x1c0fe2000000c020 */
[CCC-:B------:R-:W-:Y:S01]  /*4f10*/  FFMA.RP R7, R37.reuse, R33.reuse, R32.reuse ;  /* 0x0000002125077223 */ /* 0x1c0fe20000008020 */
[----:B------:R-:W-:Y:S01]  /*4f20*/  FFMA.RM R32, R37, R33, R32 ;  /* 0x0000002125207223 */ /* 0x000fe20000004020 */
[C---:B------:R-:W-:Y:S01]  /*4f30*/  VIADD R33, R4.reuse, 0x20 ;  /* 0x0000002004217836 */ /* 0x040fe20000000000 */
[----:B------:R-:W-:Y:S02]  /*4f40*/  ISETP.NE.AND P3, PT, R4, RZ, PT ;  /* 0x000000ff0400720c */ /* 0x000fe40003f65270 */
[----:B------:R-:W-:Y:S02]  /*4f50*/  LOP3.LUT R30, R30, 0x7fffff, RZ, 0xc0, !PT ;  /* 0x007fffff1e1e7812 */ /* 0x000fe400078ec0ff */
[----:B------:R-:W-:Y:S01]  /*4f60*/  ISETP.NE.AND P2, PT, R4, RZ, PT ;  /* 0x000000ff0400720c */ /* 0x000fe20003f45270 */
[----:B------:R-:W-:Y:S01]  /*4f70*/  IMAD.MOV R4, RZ, RZ, -R4 ;  /* 0x000000ffff047224 */ /* 0x000fe200078e0a04 */
[----:B------:R-:W-:-:S02]  /*4f80*/  LOP3.LUT R30, R30, 0x800000, RZ, 0xfc, !PT ;  /* 0x008000001e1e7812 */ /* 0x000fc400078efcff */
[----:B------:R-:W-:Y:S02]  /*4f90*/  FSETP.NEU.FTZ.AND P1, PT, R7, R32, PT ;  /* 0x000000200700720b */ /* 0x000fe40003f3d000 */
[----:B------:R-:W-:Y:S02]  /*4fa0*/  SHF.L.U32 R33, R30, R33, RZ ;  /* 0x000000211e217219 */ /* 0x000fe400000006ff */
[----:B------:R-:W-:Y:S02]  /*4fb0*/  SEL R7, R4, RZ, P3 ;  /* 0x000000ff04077207 */ /* 0x000fe40001800000 */
[----:B------:R-:W-:Y:S02]  /*4fc0*/  ISETP.NE.AND P2, PT, R33, RZ, P2 ;  /* 0x000000ff2100720c */ /* 0x000fe40001745270 */
[----:B------:R-:W-:Y:S02]  /*4fd0*/  SHF.R.U32.HI R7, RZ, R7, R30 ;  /* 0x00000007ff077219 */ /* 0x000fe4000001161e */
[----:B------:R-:W-:-:S02]  /*4fe0*/  PLOP3.LUT P1, PT, P1, P2, PT, 0xf8, 0x8f ;  /* 0x00000000008f781c */ /* 0x000fc40000f25f70 */
[----:B------:R-:W-:Y:S02]  /*4ff0*/  SHF.R.U32.HI R4, RZ, 0x1, R7 ;  /* 0x00000001ff047819 */ /* 0x000fe40000011607 */
[----:B------:R-:W-:-:S04]  /*5000*/  SEL R33, RZ, 0x1, !P1 ;  /* 0x00000001ff217807 */ /* 0x000fc80004800000 */
[----:B------:R-:W-:-:S04]  /*5010*/  LOP3.LUT R30, R33, 0x1, R4, 0xf8, !PT ;  /* 0x00000001211e7812 */ /* 0x000fc800078ef804 */
[----:B------:R-:W-:-:S05]  /*5020*/  LOP3.LUT R7, R30, R7, RZ, 0xc0, !PT ;  /* 0x000000071e077212 */ /* 0x000fca00078ec0ff */
[----:B------:R-:W-:-:S05]  /*5030*/  IMAD.IADD R7, R4, 0x1, R7 ;  /* 0x0000000104077824 */ /* 0x000fca00078e0207 */
[----:B------:R-:W-:Y:S01]  /*5040*/  LOP3.LUT R0, R7, R0, RZ, 0xfc, !PT ;  /* 0x0000000007007212 */ /* 0x000fe200078efcff */
[----:B------:R-:W-:Y:S06]  /*5050*/  BRA `(.L_x_85) ;  /* 0x0000000000107947 */ /* 0x000fec0003800000 */
.L_x_84:
[----:B------:R-:W-:-:S04]  /*5060*/  LOP3.LUT R0, R0, 0x80000000, RZ, 0xc0, !PT ;  /* 0x8000000000007812 */ /* 0x000fc800078ec0ff */
[----:B------:R-:W-:Y:S01]  /*5070*/  LOP3.LUT R0, R0, 0x7f800000, RZ, 0xfc, !PT ;  /* 0x7f80000000007812 */ /* 0x000fe200078efcff */
[----:B------:R-:W-:Y:S06]  /*5080*/  BRA `(.L_x_85) ;  /* 0x0000000000047947 */ /* 0x000fec0003800000 */
.L_x_83:
[----:B------:R-:W-:-:S07]  /*5090*/  IMAD R0, R7, 0x800000, R0 ;  /* 0x0080000007007824 */ /* 0x000fce00078e0200 */
.L_x_85:
[----:B------:R-:W-:Y:S05]  /*50a0*/  BSYNC.RECONVERGENT B1 ;  /* 0x0000000000017941 */ /* 0x000fea0003800200 */
.L_x_82:
[----:B------:R-:W-:Y:S05]  /*50b0*/  BRA `(.L_x_86) ;  /* 0x0000000000207947 */ /* 0x000fea0003800000 */
.L_x_81:
[----:B------:R-:W-:-:S04]  /*50c0*/  LOP3.LUT R0, R33, 0x80000000, R0, 0x48, !PT ;  /* 0x8000000021007812 */ /* 0x000fc800078e4800 */
[----:B------:R-:W-:Y:S01]  /*50d0*/  LOP3.LUT R0, R0, 0x7f800000, RZ, 0xfc, !PT ;  /* 0x7f80000000007812 */ /* 0x000fe200078efcff */
[----:B------:R-:W-:Y:S06]  /*50e0*/  BRA `(.L_x_86) ;  /* 0x0000000000147947 */ /* 0x000fec0003800000 */
.L_x_80:
[----:B------:R-:W-:Y:S01]  /*50f0*/  LOP3.LUT R0, R33, 0x80000000, R0, 0x48, !PT ;  /* 0x8000000021007812 */ /* 0x000fe200078e4800 */
[----:B------:R-:W-:Y:S06]  /*5100*/  BRA `(.L_x_86) ;  /* 0x00000000000c7947 */ /* 0x000fec0003800000 */
.L_x_79:
[----:B------:R-:W0:Y:S01]  /*5110*/  MUFU.RSQ R0, -QNAN ;  /* 0xffc0000000007908 */ /* 0x000e220000001400 */
[----:B------:R-:W-:Y:S05]  /*5120*/  BRA `(.L_x_86) ;  /* 0x0000000000047947 */ /* 0x000fea0003800000 */
.L_x_78:
[----:B------:R-:W-:-:S07]  /*5130*/  FADD.FTZ R0, R0, R3 ;  /* 0x0000000300007221 */ /* 0x000fce0000010000 */
.L_x_86:
[----:B------:R-:W-:Y:S05]  /*5140*/  BSYNC.RECONVERGENT B0 ;  /* 0x0000000000007941 */ /* 0x000fea0003800200 */
.L_x_76:
[----:B------:R-:W-:Y:S02]  /*5150*/  IMAD.MOV.U32 R32, RZ, RZ, R2 ;  /* 0x000000ffff207224 */ /* 0x000fe400078e0002 */
[----:B------:R-:W-:-:S04]  /*5160*/  IMAD.MOV.U32 R33, RZ, RZ, 0x0 ;  /* 0x00000000ff217424 */ /* 0x000fc800078e00ff */
[----:B0-----:R-:W-:Y:S05]  /*5170*/  RET.REL.NODEC R32 `(_Z10cdf_kernelPfS_S_PKf) ;  /* 0xffffffac20a07950 */ /* 0x001fea0003c3ffff */
.L_x_87:
[----:B------:R-:W-:-:S00]  /*5180*/  BRA `(.L_x_87) ;  /* 0xfffffffc00fc7947 */ /* 0x000fc0000383ffff */
[----:B------:R-:W-:-:S00]  /*5190*/  NOP ;  /* 0x0000000000007918 */ /* 0x000fc00000000000 */
        /* <DEDUP_REMOVED lines=14> */
.L_x_169:


//--------------------- .text._Z15equalize_kernelPf --------------------------
	.section	.text._Z15equalize_kernelPf,"ax",@progbits
	.align	128
        .global         _Z15equalize_kernelPf
        .type           _Z15equalize_kernelPf,@function
        .size           _Z15equalize_kernelPf,(.L_x_170 - _Z15equalize_kernelPf)
        .other          _Z15equalize_kernelPf,@"STO_CUDA_ENTRY STV_DEFAULT"
_Z15equalize_kernelPf:
.text._Z15equalize_kernelPf:
        /* <DEDUP_REMOVED lines=22> */
[----:B------:R-:W-:Y:S01]  /*0160*/  HFMA2 R13, -RZ, RZ, 0, 0 ;  /* 0x00000000ff0d7431 */ /* 0x000fe200000001ff */
[----:B------:R-:W0:Y:S01]  /*0170*/  LDCU.64 UR6, c[0x0][0x380] ;  /* 0x00007000ff0677ac */ /* 0x000e220008000a00 */
[----:B------:R-:W-:Y:S01]  /*0180*/  IMAD.MOV.U32 R7, RZ, RZ, RZ ;  /* 0x000000ffff077224 */ /* 0x000fe200078e00ff */
[----:B------:R-:W1:Y:S01]  /*0190*/  LDCU.64 UR4, c[0x0][0x358] ;  /* 0x00006b00ff0477ac */ /* 0x000e620008000a00 */
[----:B------:R-:W-:-:S04]  /*01a0*/  IMAD.WIDE.U32 R2, R11, UR8, R12 ;  /* 0x000000080b027c25 */ /* 0x000fc8000f8e000c */
[----:B------:R-:W-:Y:S02]  /*01b0*/  IMAD R0, R11, UR9, R3 ;  /* 0x000000090b007c24 */ /* 0x000fe4000f8e0203 */
[----:B------:R-:W-:-:S04]  /*01c0*/  IMAD.WIDE.U32 R4, R2, UR12, R6 ;  /* 0x0000000c02047c25 */ /* 0x000fc8000f8e0006 */
[----:B------:R-:W-:Y:S01]  /*01d0*/  IMAD R3, R0, UR12, RZ ;  /* 0x0000000c00037c24 */ /* 0x000fe2000f8e02ff */
[----:B0-----:R-:W-:-:S03]  /*01e0*/  LEA R20, P0, R4, UR6, 0x2 ;  /* 0x0000000604147c11 */ /* 0x001fc6000f8010ff */
[----:B------:R-:W-:-:S05]  /*01f0*/  IMAD R3, R2, UR13, R3 ;  /* 0x0000000d02037c24 */ /* 0x000fca000f8e0203 */
[----:B------:R-:W-:-:S04]  /*0200*/  IADD3 R3, PT, PT, R5, R3, RZ ;  /* 0x0000000305037210 */ /* 0x000fc80007ffe0ff */
[----:B------:R-:W-:Y:S01]  /*0210*/  LEA.HI.X R21, R4, UR7, R3, 0x2, P0 ;  /* 0x0000000704157c11 */ /* 0x000fe200080f1403 */
[----:B------:R-:W0:Y:S04]  /*0220*/  LDCU.64 UR6, c[0x3][0xa0] ;  /* 0x00c01400ff0677ac */ /* 0x000e280008000a00 */
[----:B-1----:R1:W5:Y:S01]  /*0230*/  LDG.E R4, desc[UR4][R20.64] ;  /* 0x0000000414047981 */ /* 0x002362000c1e1900 */
[----:B------:R-:W-:Y:S01]  /*0240*/  I2FP.F32.U32 R0, R6 ;  /* 0x0000000600007245 */ /* 0x000fe20000201000 */
[----:B------:R-:W-:Y:S01]  /*0250*/  BSSY.RECONVERGENT B2, `(.L_x_88) ;  /* 0x0000038000027945 */ /* 0x000fe20003800200 */
[----:B------:R-:W-:Y:S01]  /*0260*/  IMAD.MOV.U32 R5, RZ, RZ, RZ ;  /* 0x000000ffff057224 */ /* 0x000fe200078e00ff */
[----:B------:R-:W-:Y:S02]  /*0270*/  MOV R6, RZ ;  /* 0x000000ff00067202 */ /* 0x000fe40000000f00 */
[----:B------:R-:W-:Y:S01]  /*0280*/  CS2R R8, SRZ ;  /* 0x0000000000087805 */ /* 0x000fe2000001ff00 */
[----:B0-----:R-:W0:Y:S02]  /*0290*/  I2F.U64 R3, UR6 ;  /* 0x0000000600037d12 */ /* 0x001e240008301000 */
[----:B0-----:R-:W-:-:S13]  /*02a0*/  FSETP.GTU.AND P0, PT, R0, R3, PT ;  /* 0x000000030000720b */ /* 0x001fda0003f0c000 */
[----:B-1----:R-:W-:Y:S05]  /*02b0*/  @!P0 BRA `(.L_x_89) ;  /* 0x0000000000c48947 */ /* 0x002fea0003800000 */
[----:B------:R-:W0:Y:S02]  /*02c0*/  LDCU.64 UR6, c[0x3][0xb8] ;  /* 0x00c01700ff0677ac */ /* 0x000e240008000a00 */
[----:B0-----:R-:W0:Y:S02]  /*02d0*/  I2F.U64 R7, UR6 ;  /* 0x0000000600077d12 */ /* 0x001e240008301000 */
[----:B0-----:R-:W-:-:S13]  /*02e0*/  FSETP.GE.AND P0, PT, R0, R7, PT ;  /* 0x000000070000720b */ /* 0x001fda0003f06000 */
[----:B------:R-:W0:Y:S02]  /*02f0*/  @P0 LDC.64 R6, c[0x3][0xd0] ;  /* 0x00c03400ff060b82 */ /* 0x000e240000000a00 */
[----:B0-----:R-:W-:-:S04]  /*0300*/  @P0 IADD3 R6, P1, PT, R6, -0x1, RZ ;  /* 0xffffffff06060810 */ /* 0x001fc80007f3e0ff */
[----:B------:R-:W-:Y:S01]  /*0310*/  @P0 IADD3.X R7, PT, PT, R7, -0x1, RZ, P1, !PT ;  /* 0xffffffff07070810 */ /* 0x000fe20000ffe4ff */
[----:B------:R-:W-:-:S03]  /*0320*/  @P0 IMAD.MOV.U32 R8, RZ, RZ, R6 ;  /* 0x000000ffff080224 */ /* 0x000fc600078e0006 */
[----:B------:R-:W-:Y:S01]  /*0330*/  @P0 MOV R9, R7 ;  /* 0x0000000700090202 */ /* 0x000fe20000000f00 */
[----:B------:R-:W-:Y:S06]  /*0340*/  @P0 BRA `(.L_x_89) ;  /* 0x0000000000a00947 */ /* 0x000fec0003800000 */
        /* <DEDUP_REMOVED lines=12> */
[----:B------:R-:W-:Y:S01]  /*0410*/  IMAD.MOV.U32 R3, RZ, RZ, R6 ;  /* 0x000000ffff037224 */ /* 0x000fe200078e0006 */
[----:B------:R-:W-:Y:S02]  /*0420*/  MOV R0, R5 ;  /* 0x0000000500007202 */ /* 0x000fe40000000f00 */
[----:B------:R-:W-:-:S07]  /*0430*/  MOV R2, 0x450 ;  /* 0x0000045000027802 */ /* 0x000fce0000000f00 */
[----:B-----5:R-:W-:Y:S05]  /*0440*/  CALL.REL.NOINC `($__internal_1_$__cuda_sm3x_div_rn_noftz_f32_slowpath) ;  /* 0x0000002800e47944 */ /* 0x020fea0003c00000 */
[----:B------:R-:W-:-:S07]  /*0450*/  IMAD.MOV.U32 R2, RZ, RZ, R0 ;  /* 0x000000ffff027224 */ /* 0x000fce00078e0000 */
.L_x_91:
[----:B------:R-:W-:Y:S05]  /*0460*/  BSYNC.RECONVERGENT B3 ;  /* 0x0000000000037941 */ /* 0x000fea0003800200 */
.L_x_90:
[----:B------:R-:W0:Y:S01]  /*0470*/  F2I.U64.TRUNC R2, R2 ;  /* 0x0000000200027311 */ /* 0x000e22000020d800 */
[----:B------:R-:W-:Y:S07]  /*0480*/  BSSY.RECONVERGENT B3, `(.L_x_92) ;  /* 0x0000013000037945 */ /* 0x000fee0003800200 */
[----:B------:R-:W1:Y:S01]  /*0490*/  MUFU.RCP R0, R5 ;  /* 0x0000000500007308 */ /* 0x000e620000001000 */
[----:B0-----:R-:W-:-:S07]  /*04a0*/  MOV R8, R2 ;  /* 0x0000000200087202 */ /* 0x001fce0000000f00 */
[----:B------:R-:W0:Y:S01]  /*04b0*/  I2F.U64 R7, R2 ;  /* 0x0000000200077312 */ /* 0x000e220000301000 */
[----:B-1----:R-:W-:-:S04]  /*04c0*/  FFMA R9, -R5, R0, 1 ;  /* 0x3f80000005097423 */ /* 0x002fc80000000100 */
[----:B------:R-:W-:Y:S01]  /*04d0*/  FFMA R0, R0, R9, R0 ;  /* 0x0000000900007223 */ /* 0x000fe20000000000 */
[----:B------:R-:W-:Y:S02]  /*04e0*/  IMAD.MOV.U32 R9, RZ, RZ, R3 ;  /* 0x000000ffff097224 */ /* 0x000fe400078e0003 */
[----:B0-----:R-:W-:Y:S01]  /*04f0*/  FFMA R14, R5, -R7, R6 ;  /* 0x80000007050e7223 */ /* 0x001fe20000000006 */
[----:B------:R-:W-:-:S03]  /*0500*/  IADD3 R6, P1, PT, R2, 0x1, RZ ;  /* 0x0000000102067810 */ /* 0x000fc60007f3e0ff */
[----:B------:R-:W0:Y:S01]  /*0510*/  FCHK P0, R14, R5 ;  /* 0x000000050e007302 */ /* 0x000e220000000000 */
[----:B------:R-:W-:Y:S01]  /*0520*/  FFMA R15, R0, R14, RZ ;  /* 0x0000000e000f7223 */ /* 0x000fe200000000ff */
[----:B------:R-:W-:-:S03]  /*0530*/  IADD3.X R7, PT, PT, RZ, R3, RZ, P1, !PT ;  /* 0x00000003ff077210 */ /* 0x000fc60000ffe4ff */
[----:B------:R-:W-:-:S04]  /*0540*/  FFMA R10, -R5, R15, R14 ;  /* 0x0000000f050a7223 */ /* 0x000fc8000000010e */
[----:B------:R-:W-:Y:S01]  /*0550*/  FFMA R0, R0, R10, R15 ;  /* 0x0000000a00007223 */ /* 0x000fe2000000000f */
[----:B0-----:R-:W-:Y:S06]  /*0560*/  @!P0 BRA `(.L_x_93) ;  /* 0x0000000000108947 */ /* 0x001fec0003800000 */
[----:B------:R-:W-:Y:S01]  /*0570*/  IMAD.MOV.U32 R3, RZ, RZ, R14 ;  /* 0x000000ffff037224 */ /* 0x000fe200078e000e */
[----:B------:R-:W-:Y:S02]  /*0580*/  MOV R0, R5 ;  /* 0x0000000500007202 */ /* 0x000fe40000000f00 */
[----:B------:R-:W-:-:S07]  /*0590*/  MOV R2, 0x5b0 ;  /* 0x000005b000027802 */ /* 0x000fce0000000f00 */
[----:B-----5:R-:W-:Y:S05]  /*05a0*/  CALL.REL.NOINC `($__internal_1_$__cuda_sm3x_div_rn_noftz_f32_slowpath) ;  /* 0x00000028008c7944 */ /* 0x020fea0003c00000 */
.L_x_93:
[----:B------:R-:W-:Y:S05]  /*05b0*/  BSYNC.RECONVERGENT B3 ;  /* 0x0000000000037941 */ /* 0x000fea0003800200 */
.L_x_92:
[----:B------:R-:W-:-:S07]  /*05c0*/  IMAD.MOV.U32 R5, RZ, RZ, R0 ;  /* 0x000000ffff057224 */ /* 0x000fce00078e0000 */
.L_x_89:
[----:B------:R-:W-:Y:S05]  /*05d0*/  BSYNC.RECONVERGENT B2 ;  /* 0x0000000000027941 */ /* 0x000fea0003800200 */
.L_x_88:
[----:B------:R-:W0:Y:S01]  /*05e0*/  LDCU.64 UR6, c[0x3][0xa8] ;  /* 0x00c01500ff0677ac */ /* 0x000e220008000a00 */
[----:B------:R-:W-:Y:S01]  /*05f0*/  I2FP.F32.U32 R0, R12 ;  /* 0x0000000c00007245 */ /* 0x000fe20000201000 */
[----:B------:R-:W-:Y:S01]  /*0600*/  BSSY.RECONVERGENT B2, `(.L_x_94) ;  /* 0x0000038000027945 */ /* 0x000fe20003800200 */
[----:B------:R-:W-:Y:S01]  /*0610*/  HFMA2 R10, -RZ, RZ, 0, 0 ;  /* 0x00000000ff0a7431 */ /* 0x000fe200000001ff */
[----:B------:R-:W-:Y:S02]  /*0620*/  CS2R R12, SRZ ;  /* 0x00000000000c7805 */ /* 0x000fe4000001ff00 */
[----:B------:R-:W-:Y:S01]  /*0630*/  CS2R R22, SRZ ;  /* 0x0000000000167805 */ /* 0x000fe2000001ff00 */
[----:B0-----:R-:W0:Y:S02]  /*0640*/  I2F.U64 R3, UR6 ;  /* 0x0000000600037d12 */ /* 0x001e240008301000 */
[----:B0-----:R-:W-:-:S13]  /*0650*/  FSETP.GTU.AND P0, PT, R0, R3, PT ;  /* 0x000000030000720b */ /* 0x001fda0003f0c000 */
[----:B------:R-:W-:Y:S05]  /*0660*/  @!P0 BRA `(.L_x_95) ;  /* 0x0000000000c48947 */ /* 0x000fea0003800000 */
[----:B------:R-:W0:Y:S02]  /*0670*/  LDCU.64 UR6, c[0x3][0xc0] ;  /* 0x00c01800ff0677ac */ /* 0x000e240008000a00 */
[----:B0-----:R-:W0:Y:S02]  /*0680*/  I2F.U64 R13, UR6 ;  /* 0x00000006000d7d12 */ /* 0x001e240008301000 */
[----:B0-----:R-:W-:-:S13]  /*0690*/  FSETP.GE.AND P0, PT, R0, R13, PT ;  /* 0x0000000d0000720b */ /* 0x001fda0003f06000 */
[----:B------:R-:W0:Y:S02]  /*06a0*/  @P0 LDC.64 R12, c[0x3][0xd8] ;  /* 0x00c03600ff0c0b82 */ /* 0x000e240000000a00 */
[----:B0-----:R-:W-:-:S04]  /*06b0*/  @P0 IADD3 R12, P1, PT, R12, -0x1, RZ ;  /* 0xffffffff0c0c0810 */ /* 0x001fc80007f3e0ff */
[----:B------:R-:W-:Y:S02]  /*06c0*/  @P0 IADD3.X R13, PT, PT, R13, -0x1, RZ, P1, !PT ;  /* 0xffffffff0d0d0810 */ /* 0x000fe40000ffe4ff */
[----:B------:R-:W-:-:S03]  /*06d0*/  @P0 MOV R22, R12 ;  /* 0x0000000c00160202 */ /* 0x000fc60000000f00 */
[----:B------:R-:W-:Y:S01]  /*06e0*/  @P0 IMAD.MOV.U32 R23, RZ, RZ, R13 ;  /* 0x000000ffff170224 */ /* 0x000fe200078e000d */
        /* <DEDUP_REMOVED lines=13> */
[----:B------:R-:W-:Y:S02]  /*07c0*/  MOV R3, R13 ;  /* 0x0000000d00037202 */ /* 0x000fe40000000f00 */
[----:B------:R-:W-:Y:S02]  /*07d0*/  MOV R0, R10 ;  /* 0x0000000a00007202 */ /* 0x000fe40000000f00 */
[----:B------:R-:W-:-:S07]  /*07e0*/  MOV R2, 0x800 ;  /* 0x0000080000027802 */ /* 0x000fce0000000f00 */
[----:B-----5:R-:W-:Y:S05]  /*07f0*/  CALL.REL.NOINC `($__internal_1_$__cuda_sm3x_div_rn_noftz_f32_slowpath) ;  /* 0x0000002400f87944 */ /* 0x020fea0003c00000 */
[----:B------:R-:W-:-:S07]  /*0800*/  IMAD.MOV.U32 R2, RZ, RZ, R0 ;  /* 0x000000ffff027224 */ /* 0x000fce00078e0000 */
.L_x_97:
[----:B------:R-:W-:Y:S05]  /*0810*/  BSYNC.RECONVERGENT B3 ;  /* 0x0000000000037941 */ /* 0x000fea0003800200 */
.L_x_96:
[----:B------:R-:W0:Y:S01]  /*0820*/  F2I.U64.TRUNC R2, R2 ;  /* 0x0000000200027311 */ /* 0x000e22000020d800 */
[----:B------:R-:W-:Y:S07]  /*0830*/  BSSY.RECONVERGENT B3, `(.L_x_98) ;  /* 0x0000013000037945 */ /* 0x000fee0003800200 */
[----:B------:R-:W1:Y:S01]  /*0840*/  MUFU.RCP R15, R10 ;  /* 0x0000000a000f7308 */ /* 0x000e620000001000 */
[----:B0-----:R-:W-:-:S07]  /*0850*/  MOV R22, R2 ;  /* 0x0000000200167202 */ /* 0x001fce0000000f00 */
[----:B------:R-:W0:Y:S01]  /*0860*/  I2F.U64 R0, R2 ;  /* 0x0000000200007312 */ /* 0x000e220000301000 */
[----:B------:R-:W-:Y:S01]  /*0870*/  MOV R23, R3 ;  /* 0x0000000300177202 */ /* 0x000fe20000000f00 */
[C---:B-1----:R-:W-:Y:S01]  /*0880*/  FFMA R12, -R10.reuse, R15, 1 ;  /* 0x3f8000000a0c7423 */ /* 0x042fe2000000010f */
[----:B0-----:R-:W-:-:S03]  /*0890*/  FFMA R17, R10, -R0, R13 ;  /* 0x800000000a117223 */ /* 0x001fc6000000000d */
[----:B------:R-:W-:Y:S01]  /*08a0*/  FFMA R0, R15, R12, R15 ;  /* 0x0000000c0f007223 */ /* 0x000fe2000000000f */
[----:B------:R-:W-:Y:S01]  /*08b0*/  IADD3 R12, P1, PT, R2, 0x1, RZ ;  /* 0x00000001020c7810 */ /* 0x000fe20007f3e0ff */
[----:B------:R-:W0:Y:S02]  /*08c0*/  FCHK P0, R17, R10 ;  /* 0x0000000a11007302 */ /* 0x000e240000000000 */
[----:B------:R-:W-:Y:S02]  /*08d0*/  FFMA R15, R0, R17, RZ ;  /* 0x00000011000f7223 */ /* 0x000fe400000000ff */
[----:B------:R-:W-:Y:S02]  /*08e0*/  IMAD.X R13, RZ, RZ, R3, P1 ;  /* 0x000000ffff0d7224 */ /* 0x000fe400008e0603 */
[----:B------:R-:W-:-:S04]  /*08f0*/  FFMA R14, -R10, R15, R17 ;  /* 0x0000000f0a0e7223 */ /* 0x000fc80000000111 */
[----:B------:R-:W-:Y:S01]  /*0900*/  FFMA R0, R0, R14, R15 ;  /* 0x0000000e00007223 */ /* 0x000fe2000000000f */
[----:B0-----:R-:W-:Y:S06]  /*0910*/  @!P0 BRA `(.L_x_99) ;  /* 0x0000000000108947 */ /* 0x001fec0003800000 */
[----:B------:R-:W-:Y:S02]  /*0920*/  MOV R3, R17 ;  /* 0x0000001100037202 */ /* 0x000fe40000000f00 */
[----:B------:R-:W-:Y:S02]  /*0930*/  MOV R0, R10 ;  /* 0x0000000a00007202 */ /* 0x000fe40000000f00 */
[----:B------:R-:W-:-:S07]  /*0940*/  MOV R2, 0x960 ;  /* 0x0000096000027802 */ /* 0x000fce0000000f00 */
[----:B-----5:R-:W-:Y:S05]  /*0950*/  CALL.REL.NOINC `($__internal_1_$__cuda_sm3x_div_rn_noftz_f32_slowpath) ;  /* 0x0000002400a07944 */ /* 0x020fea0003c00000 */
.L_x_99:
[----:B------:R-:W-:Y:S05]  /*0960*/  BSYNC.RECONVERGENT B3 ;  /* 0x0000000000037941 */ /* 0x000fea0003800200 */
.L_x_98:
[----:B------:R-:W-:-:S07]  /*0970*/  IMAD.MOV.U32 R10, RZ, RZ, R0 ;  /* 0x000000ffff0a7224 */ /* 0x000fce00078e0000 */
.L_x_95:
[----:B------:R-:W-:Y:S05]  /*0980*/  BSYNC.RECONVERGENT B2 ;  /* 0x0000000000027941 */ /* 0x000fea0003800200 */
.L_x_94:
        /* <DEDUP_REMOVED lines=35> */
.L_x_103:
[----:B------:R-:W-:Y:S05]  /*0bc0*/  BSYNC.RECONVERGENT B3 ;  /* 0x0000000000037941 */ /* 0x000fea0003800200 */
.L_x_102:
[----:B------:R-:W0:Y:S01]  /*0bd0*/  F2I.U64.TRUNC R2, R2 ;  /* 0x0000000200027311 */ /* 0x000e22000020d800 */
[----:B------:R-:W-:Y:S07]  /*0be0*/  BSSY.RECONVERGENT B3, `(.L_x_104) ;  /* 0x0000013000037945 */ /* 0x000fee0003800200 */
[----:B------:R-:W1:Y:S01]  /*0bf0*/  MUFU.RCP R0, R11 ;  /* 0x0000000b00007308 */ /* 0x000e620000001000 */
[----:B0-----:R-:W-:-:S07]  /*0c00*/  MOV R26, R2 ;  /* 0x00000002001a7202 */ /* 0x001fce0000000f00 */
[----:B------:R-:W0:Y:S01]  /*0c10*/  I2F.U64 R15, R2 ;  /* 0x00000002000f7312 */ /* 0x000e220000301000 */
[----:B------:R-:W-:Y:S01]  /*0c20*/  MOV R27, R3 ;  /* 0x00000003001b7202 */ /* 0x000fe20000000f00 */
[----:B-1----:R-:W-:-:S04]  /*0c30*/  FFMA R17, -R11, R0, 1 ;  /* 0x3f8000000b117423 */ /* 0x002fc80000000100 */
[----:B------:R-:W-:Y:S01]  /*0c40*/  FFMA R0, R0, R17, R0 ;  /* 0x0000001100007223 */ /* 0x000fe20000000000 */
[----:B0-----:R-:W-:Y:S01]  /*0c50*/  FFMA R18, R11, -R15, R14 ;  /* 0x8000000f0b127223 */ /* 0x001fe2000000000e */
[----:B------:R-:W-:-:S03]  /*0c60*/  IADD3 R14, P1, PT, R2, 0x1, RZ ;  /* 0x00000001020e7810 */ /* 0x000fc60007f3e0ff */
[----:B------:R-:W0:Y:S01]  /*0c70*/  FCHK P0, R18, R11 ;  /* 0x0000000b12007302 */ /* 0x000e220000000000 */
[----:B------:R-:W-:Y:S01]  /*0c80*/  FFMA R17, R0, R18, RZ ;  /* 0x0000001200117223 */ /* 0x000fe200000000ff */
[----:B------:R-:W-:-:S03]  /*0c90*/  IMAD.X R15, RZ, RZ, R3, P1 ;  /* 0x000000ffff0f7224 */ /* 0x000fc600008e0603 */
[----:B------:R-:W-:-:S04]  /*0ca0*/  FFMA R16, -R11, R17, R18 ;  /* 0x000000110b107223 */ /* 0x000fc80000000112 */
[----:B------:R-:W-:Y:S01]  /*0cb0*/  FFMA R0, R0, R16, R17 ;  /* 0x0000001000007223 */ /* 0x000fe20000000011 */
[----:B0-----:R-:W-:Y:S06]  /*0cc0*/  @!P0 BRA `(.L_x_105) ;  /* 0x0000000000108947 */ /* 0x001fec0003800000 */
[----:B------:R-:W-:Y:S02]  /*0cd0*/  MOV R3, R18 ;  /* 0x0000001200037202 */ /* 0x000fe40000000f00 */
[----:B------:R-:W-:Y:S02]  /*0ce0*/  MOV R0, R11 ;  /* 0x0000000b00007202 */ /* 0x000fe40000000f00 */
[----:B------:R-:W-:-:S07]  /*0cf0*/  MOV R2, 0xd10 ;  /* 0x00000d1000027802 */ /* 0x000fce0000000f00 */
[----:B-----5:R-:W-:Y:S05]  /*0d00*/  CALL.REL.NOINC `($__internal_1_$__cuda_sm3x_div_rn_noftz_f32_slowpath) ;  /* 0x0000002000b47944 */ /* 0x020fea0003c00000 */
.L_x_105:
[----:B------:R-:W-:Y:S05]  /*0d10*/  BSYNC.RECONVERGENT B3 ;  /* 0x0000000000037941 */ /* 0x000fea0003800200 */
.L_x_104:
[----:B------:R-:W-:-:S07]  /*0d20*/  IMAD.MOV.U32 R11, RZ, RZ, R0 ;  /* 0x000000ffff0b7224 */ /* 0x000fce00078e0000 */
.L_x_101:
[----:B------:R-:W-:Y:S05]  /*0d30*/  BSYNC.RECONVERGENT B2 ;  /* 0x0000000000027941 */ /* 0x000fea0003800200 */
.L_x_100:
[----:B------:R-:W0:Y:S01]  /*0d40*/  LDCU.128 UR8, c[0x3][0xd0] ;  /* 0x00c01a00ff0877ac */ /* 0x000e220008000c00 */
[----:B------:R-:W1:Y:S01]  /*0d50*/  LDCU.64 UR6, c[0x3][0x108] ;  /* 0x00c02100ff0677ac */ /* 0x000e620008000a00 */
[----:B0-----:R-:W-:Y:S02]  /*0d60*/  IMAD R3, R27, UR10, RZ ;  /* 0x0000000a1b037c24 */ /* 0x001fe4000f8e02ff */
[----:B------:R-:W-:-:S04]  /*0d70*/  IMAD.WIDE.U32 R18, R26, UR10, R22 ;  /* 0x0000000a1a127c25 */ /* 0x000fc8000f8e0016 */
[----:B------:R-:W-:Y:S02]  /*0d80*/  IMAD R3, R26, UR11, R3 ;  /* 0x0000000b1a037c24 */ /* 0x000fe4000f8e0203 */
[----:B------:R-:W-:-:S03]  /*0d90*/  IMAD.WIDE.U32 R24, R18, UR8, R8 ;  /* 0x0000000812187c25 */ /* 0x000fc6000f8e0008 */
[----:B------:R-:W-:Y:S02]  /*0da0*/  IADD3 R16, PT, PT, R19, R3, RZ ;  /* 0x0000000313107210 */ /* 0x000fe40007ffe0ff */
[----:B-1----:R-:W-:-:S03]  /*0db0*/  LEA R2, P0, R24, UR6, 0x2 ;  /* 0x0000000618027c11 */ /* 0x002fc6000f8010ff */
[----:B------:R-:W-:-:S04]  /*0dc0*/  IMAD R3, R16, UR8, RZ ;  /* 0x0000000810037c24 */ /* 0x000fc8000f8e02ff */
[----:B------:R-:W-:-:S05]  /*0dd0*/  IMAD R29, R18, UR9, R3 ;  /* 0x00000009121d7c24 */ /* 0x000fca000f8e0203 */
[----:B------:R-:W-:-:S04]  /*0de0*/  IADD3 R3, PT, PT, R25, R29, RZ ;  /* 0x0000001d19037210 */ /* 0x000fc80007ffe0ff */
[----:B------:R-:W-:-:S06]  /*0df0*/  LEA.HI.X R3, R24, UR7, R3, 0x2, P0 ;  /* 0x0000000718037c11 */ /* 0x000fcc00080f1403 */
[----:B------:R-:W2:Y:S01]  /*0e00*/  LDG.E R3, desc[UR4][R2.64] ;  /* 0x0000000402037981 */ /* 0x000ea2000c1e1900 */
[----:B------:R-:W-:Y:S01]  /*0e10*/  BSSY.RECONVERGENT B2, `(.L_x_106) ;  /* 0x000003c000027945 */ /* 0x000fe20003800200 */
[----:B------:R-:W-:Y:S01]  /*0e20*/  IMAD.MOV.U32 R17, RZ, RZ, RZ ;  /* 0x000000ffff117224 */ /* 0x000fe200078e00ff */
[----:B--2--5:R-:W-:-:S13]  /*0e30*/  FSETP.GTU.AND P0, PT, R4, R3, PT ;  /* 0x000000030400720b */ /* 0x024fda0003f0c000 */
[----:B------:R-:W-:Y:S05]  /*0e40*/  @!P0 BRA `(.L_x_107) ;  /* 0x0000000000e08947 */ /* 0x000fea0003800000 */
[----:B------:R-:W0:Y:S01]  /*0e50*/  LDCU.64 UR6, c[0x3][0x110] ;  /* 0x00c02200ff0677ac */ /* 0x000e220008000a00 */
[----:B------:R-:W-:Y:S02]  /*0e60*/  IADD3 R17, PT, PT, R29, R25, RZ ;  /* 0x000000191d117210 */ /* 0x000fe40007ffe0ff */
[----:B0-----:R-:W-:-:S04]  /*0e70*/  LEA R28, P0, R24, UR6, 0x2 ;  /* 0x00000006181c7c11 */ /* 0x001fc8000f8010ff */
[----:B------:R-:W-:-:S05]  /*0e80*/  LEA.HI.X R29, R24, UR7, R17, 0x2, P0 ;  /* 0x00000007181d7c11 */ /* 0x000fca00080f1411 */
[----:B------:R-:W2:Y:S01]  /*0e90*/  LDG.E R28, desc[UR4][R28.64] ;  /* 0x000000041c1c7981 */ /* 0x000ea2000c1e1900 */
[----:B------:R-:W-:Y:S01]  /*0ea0*/  BSSY.RECONVERGENT B3, `(.L_x_108) ;  /* 0x000000e000037945 */ /* 0x000fe20003800200 */
[----:B--2---:R-:W-:Y:S01]  /*0eb0*/  FADD R30, -R3, R28 ;  /* 0x0000001c031e7221 */ /* 0x004fe20000000100 */
[----:B------:R-:W-:-:S03]  /*0ec0*/  FADD R3, R4, -R3 ;  /* 0x8000000304037221 */ /* 0x000fc60000000000 */
[----:B------:R-:W0:Y:S08]  /*0ed0*/  MUFU.RCP R0, R30 ;  /* 0x0000001e00007308 */ /* 0x000e300000001000 */
        /* <DEDUP_REMOVED lines=8> */
[----:B------:R-:W-:-:S07]  /*0f60*/  MOV R2, 0xf80 ;  /* 0x00000f8000027802 */ /* 0x000fce0000000f00 */
[----:B------:R-:W-:Y:S05]  /*0f70*/  CALL.REL.NOINC `($__internal_1_$__cuda_sm3x_div_rn_noftz_f32_slowpath) ;  /* 0x0000002000187944 */ /* 0x000fea0003c00000 */
.L_x_109:
[----:B------:R-:W-:Y:S05]  /*0f80*/  BSYNC.RECONVERGENT B3 ;  /* 0x0000000000037941 */ /* 0x000fea0003800200 */
.L_x_108:
[----:B------:R-:W-:Y:S01]  /*0f90*/  FSETP.GT.AND P0, PT, R0, 1, PT ;  /* 0x3f8000000000780b */ /* 0x000fe20003f04000 */
[----:B------:R-:W-:-:S12]  /*0fa0*/  BSSY.RECONVERGENT B0, `(.L_x_110) ;  /* 0x000001d000007945 */ /* 0x000fd80003800200 */
[----:B------:R-:W-:Y:S05]  /*0fb0*/  @!P0 BRA `(.L_x_111) ;  /* 0x0000000000248947 */ /* 0x000fea0003800000 */
[----:B------:R-:W0:Y:S01]  /*0fc0*/  LDC.64 R2, c[0x3][0x100] ;  /* 0x00c04000ff027b82 */ /* 0x000e220000000a00 */
[----:B------:R-:W1:Y:S02]  /*0fd0*/  LDCU.64 UR6, c[0x3][0x100] ;  /* 0x00c02000ff0677ac */ /* 0x000e640008000a00 */
[----:B-1----:R-:W-:-:S04]  /*0fe0*/  IMAD R17, R17, UR6, RZ ;  /* 0x0000000611117c24 */ /* 0x002fc8000f8e02ff */
[C---:B------:R-:W-:Y:S02]  /*0ff0*/  IMAD R17, R24.reuse, UR7, R17 ;  /* 0x0000000718117c24 */ /* 0x040fe4000f8e0211 */
[----:B0-----:R-:W-:-:S03]  /*1000*/  IMAD.WIDE.U32 R2, R24, UR6, R2 ;  /* 0x0000000618027c25 */ /* 0x001fc6000f8e0002 */
[----:B------:R-:W-:-:S04]  /*1010*/  IADD3 R24, P0, PT, R2, -0x1, RZ ;  /* 0xffffffff02187810 */ /* 0x000fc80007f1e0ff */
[----:B------:R-:W-:-:S06]  /*1020*/  IADD3.X R25, PT, PT, R3, -0x1, R17, P0, !PT ;  /* 0xffffffff03197810 */ /* 0x000fcc00007fe411 */
[----:B------:R-:W0:Y:S01]  /*1030*/  I2F.F64.U64 R24, R24 ;  /* 0x0000001800187312 */ /* 0x000e220000301800 */
[----:B------:R-:W-:Y:S05]  /*1040*/  BRA `(.L_x_112) ;  /* 0x0000000000487947 */ /* 0x000fea0003800000 */
.L_x_111:
[----:B------:R-:W0:Y:S01]  /*1050*/  LDCU.64 UR6, c[0x3][0x100] ;  /* 0x00c02000ff0677ac */ /* 0x000e220008000a00 */
[----:B------:R-:W1:Y:S01]  /*1060*/  LDCU.64 UR8, c[0x3][0xd0] ;  /* 0x00c01a00ff0877ac */ /* 0x000e620008000a00 */
[----:B------:R-:W2:Y:S01]  /*1070*/  LDCU.64 UR10, c[0x3][0x100] ;  /* 0x00c02000ff0a77ac */ /* 0x000ea20008000a00 */
[----:B0-----:R-:W0:Y:S01]  /*1080*/  I2F.U64 R17, UR6 ;  /* 0x0000000600117d12 */ /* 0x001e220008301000 */
[----:B-1----:R-:W-:Y:S02]  /*1090*/  IMAD R3, R16, UR8, RZ ;  /* 0x0000000810037c24 */ /* 0x002fe4000f8e02ff */
[----:B------:R-:W-:-:S04]  /*10a0*/  IMAD.WIDE.U32 R24, R18, UR8, R8 ;  /* 0x0000000812187c25 */ /* 0x000fc8000f8e0008 */
[----:B------:R-:W-:-:S04]  /*10b0*/  IMAD R3, R18, UR9, R3 ;  /* 0x0000000912037c24 */ /* 0x000fc8000f8e0203 */
[----:B------:R-:W-:Y:S01]  /*10c0*/  IMAD.IADD R3, R25, 0x1, R3 ;  /* 0x0000000119037824 */ /* 0x000fe200078e0203 */
[----:B0-----:R-:W0:Y:S03]  /*10d0*/  F2F.F64.F32 R28, R17 ;  /* 0x00000011001c7310 */ /* 0x001e260000201800 */
[----:B--2---:R-:W-:Y:S02]  /*10e0*/  IMAD R25, R3, UR10, RZ ;  /* 0x0000000a03197c24 */ /* 0x004fe4000f8e02ff */
[----:B------:R-:W-:-:S04]  /*10f0*/  IMAD.WIDE.U32 R2, R24, UR10, RZ ;  /* 0x0000000a18027c25 */ /* 0x000fc8000f8e00ff */
[----:B------:R-:W-:Y:S02]  /*1100*/  IMAD R31, R24, UR11, R25 ;  /* 0x0000000b181f7c24 */ /* 0x000fe4000f8e0219 */
[----:B------:R-:W1:Y:S03]  /*1110*/  F2F.F64.F32 R24, R0 ;  /* 0x0000000000187310 */ /* 0x000e660000201800 */
[----:B------:R-:W-:Y:S01]  /*1120*/  IADD3 R3, PT, PT, R3, R31, RZ ;  /* 0x0000001f03037210 */ /* 0x000fe20007ffe0ff */
[----:B0-----:R-:W-:-:S05]  /*1130*/  DADD R28, R28, -1 ;  /* 0xbff000001c1c7429 */ /* 0x001fca0000000000 */
[----:B------:R-:W0:Y:S03]  /*1140*/  I2F.F64.U64 R2, R2 ;  /* 0x0000000200027312 */ /* 0x000e260000301800 */
[----:B-1----:R-:W-:-:S08]  /*1150*/  DFMA R24, R24, R28, 0.5 ;  /* 0x3fe000001818742b */ /* 0x002fd0000000001c */
[----:B0-----:R-:W-:-:S11]  /*1160*/  DADD R24, R24, R2 ;  /* 0x0000000018187229 */ /* 0x001fd60000000002 */
.L_x_112:
[----:B------:R-:W-:Y:S05]  /*1170*/  BSYNC.RECONVERGENT B0 ;  /* 0x0000000000007941 */ /* 0x000fea0003800200 */
.L_x_110:
[----:B------:R-:W1:Y:S01]  /*1180*/  LDCU.64 UR6, c[0x3][0x118] ;  /* 0x00c02300ff0677ac */ /* 0x000e620008000a00 */
[----:B0-----:R-:W1:Y:S02]  /*1190*/  F2I.U64.F64.TRUNC R24, R24 ;  /* 0x0000001800187311 */ /* 0x001e64000030d800 */
[----:B-1----:R-:W-:-:S04]  /*11a0*/  LEA R2, P0, R24, UR6, 0x2 ;  /* 0x0000000618027c11 */ /* 0x002fc8000f8010ff */
[----:B------:R-:W-:-:S05]  /*11b0*/  LEA.HI.X R3, R24, UR7, R25, 0x2, P0 ;  /* 0x0000000718037c11 */ /* 0x000fca00080f1419 */
[----:B------:R0:W5:Y:S04]  /*11c0*/  LDG.E R17, desc[UR4][R2.64] ;  /* 0x0000000402117981 */ /* 0x000168000c1e1900 */
.L_x_107:
[----:B------:R-:W-:Y:S05]  /*11d0*/  BSYNC.RECONVERGENT B2 ;  /* 0x0000000000027941 */ /* 0x000fea0003800200 */
.L_x_106:
        /* <DEDUP_REMOVED lines=9> */
[----:B------:R-:W-:-:S04]  /*1270*/  IMAD R35, R22, UR9, R3 ;  /* 0x0000000916237c24 */ /* 0x000fc8000f8e0203 */
[----:B------:R-:W-:-:S05]  /*1280*/  IMAD.IADD R3, R25, 0x1, R35 ;  /* 0x0000000119037824 */ /* 0x000fca00078e0223 */
[----:B------:R-:W-:-:S05]  /*1290*/  LEA.HI.X R3, R24, UR7, R3, 0x2, P0 ;  /* 0x0000000718037c11 */ /* 0x000fca00080f1403 */
[----:B------:R-:W2:Y:S01]  /*12a0*/  LDG.E R31, desc[UR4][R2.64] ;  /* 0x00000004021f7981 */ /* 0x000ea2000c1e1900 */
[----:B------:R-:W-:Y:S01]  /*12b0*/  BSSY.RECONVERGENT B2, `(.L_x_113) ;  /* 0x000003c000027945 */ /* 0x000fe20003800200 */
[----:B------:R-:W-:Y:S02]  /*12c0*/  MOV R30, RZ ;  /* 0x000000ff001e7202 */ /* 0x000fe40000000f00 */
[----:B--2---:R-:W-:-:S13]  /*12d0*/  FSETP.GTU.AND P0, PT, R4, R31, PT ;  /* 0x0000001f0400720b */ /* 0x004fda0003f0c000 */
[----:B------:R-:W-:Y:S05]  /*12e0*/  @!P0 BRA `(.L_x_114) ;  /* 0x0000000000e08947 */ /* 0x000fea0003800000 */
[----:B------:R-:W0:Y:S01]  /*12f0*/  LDCU.64 UR6, c[0x3][0x110] ;  /* 0x00c02200ff0677ac */ /* 0x000e220008000a00 */
[----:B------:R-:W-:Y:S02]  /*1300*/  IADD3 R35, PT, PT, R35, R25, RZ ;  /* 0x0000001923237210 */ /* 0x000fe40007ffe0ff */
[----:B0-----:R-:W-:-:S04]  /*1310*/  LEA R2, P0, R24, UR6, 0x2 ;  /* 0x0000000618027c11 */ /* 0x001fc8000f8010ff */
[----:B------:R-:W-:-:S05]  /*1320*/  LEA.HI.X R3, R24, UR7, R35, 0x2, P0 ;  /* 0x0000000718037c11 */ /* 0x000fca00080f1423 */
[----:B------:R0:W2:Y:S01]  /*1330*/  LDG.E R2, desc[UR4][R2.64] ;  /* 0x0000000402027981 */ /* 0x0000a2000c1e1900 */
[----:B------:R-:W-:Y:S01]  /*1340*/  BSSY.RECONVERGENT B3, `(.L_x_115) ;  /* 0x000000e000037945 */ /* 0x000fe20003800200 */
[----:B0-----:R-:W-:Y:S01]  /*1350*/  FADD R3, R4, -R31 ;  /* 0x8000001f04037221 */ /* 0x001fe20000000000 */
[----:B--2---:R-:W-:-:S04]  /*1360*/  FADD R32, -R31, R2 ;  /* 0x000000021f207221 */ /* 0x004fc80000000100 */
        /* <DEDUP_REMOVED lines=9> */
[----:B------:R-:W-:-:S07]  /*1400*/  MOV R2, 0x1420 ;  /* 0x0000142000027802 */ /* 0x000fce0000000f00 */
[----:B-----5:R-:W-:Y:S05]  /*1410*/  CALL.REL.NOINC `($__internal_1_$__cuda_sm3x_div_rn_noftz_f32_slowpath) ;  /* 0x0000001800f07944 */ /* 0x020fea0003c00000 */
.L_x_116:
[----:B------:R-:W-:Y:S05]  /*1420*/  BSYNC.RECONVERGENT B3 ;  /* 0x0000000000037941 */ /* 0x000fea0003800200 */
.L_x_115:
        /* <DEDUP_REMOVED lines=12> */
.L_x_118:
[----:B------:R-:W0:Y:S01]  /*14f0*/  LDCU.64 UR6, c[0x3][0x100] ;  /* 0x00c02000ff0677ac */ /* 0x000e220008000a00 */
[----:B------:R-:W1:Y:S01]  /*1500*/  LDCU.64 UR8, c[0x3][0xd0] ;  /* 0x00c01a00ff0877ac */ /* 0x000e620008000a00 */
[----:B------:R-:W2:Y:S01]  /*1510*/  LDCU.64 UR10, c[0x3][0x100] ;  /* 0x00c02000ff0a77ac */ /* 0x000ea20008000a00 */
[----:B0-----:R-:W0:Y:S01]  /*1520*/  I2F.U64 R32, UR6 ;  /* 0x0000000600207d12 */ /* 0x001e220008301000 */
[----:B-1----:R-:W-:Y:S02]  /*1530*/  IMAD R3, R28, UR8, RZ ;  /* 0x000000081c037c24 */ /* 0x002fe4000f8e02ff */
[----:B------:R-:W-:-:S04]  /*1540*/  IMAD.WIDE.U32 R30, R22, UR8, R8 ;  /* 0x00000008161e7c25 */ /* 0x000fc8000f8e0008 */
[----:B------:R-:W-:-:S05]  /*1550*/  IMAD R3, R22, UR9, R3 ;  /* 0x0000000916037c24 */ /* 0x000fca000f8e0203 */
[----:B------:R-:W-:Y:S01]  /*1560*/  IADD3 R3, PT, PT, R31, R3, RZ ;  /* 0x000000031f037210 */ /* 0x000fe20007ffe0ff */
[----:B0-----:R-:W0:Y:S04]  /*1570*/  F2F.F64.F32 R24, R32 ;  /* 0x0000002000187310 */ /* 0x001e280000201800 */
        /* <DEDUP_REMOVED lines=9> */
.L_x_119:
[----:B------:R-:W-:Y:S05]  /*1610*/  BSYNC.RECONVERGENT B0 ;  /* 0x0000000000007941 */ /* 0x000fea0003800200 */
.L_x_117:
[----:B------:R-:W1:Y:S01]  /*1620*/  LDCU.64 UR6, c[0x3][0x118] ;  /* 0x00c02300ff0677ac */ /* 0x000e620008000a00 */
[----:B0-----:R-:W1:Y:S02]  /*1630*/  F2I.U64.F64.TRUNC R24, R24 ;  /* 0x0000001800187311 */ /* 0x001e64000030d800 */
[----:B-1----:R-:W-:-:S04]  /*1640*/  LEA R30, P0, R24, UR6, 0x2 ;  /* 0x00000006181e7c11 */ /* 0x002fc8000f8010ff */
[----:B------:R-:W-:-:S05]  /*1650*/  LEA.HI.X R31, R24, UR7, R25, 0x2, P0 ;  /* 0x00000007181f7c11 */ /* 0x000fca00080f1419 */
[----:B------:R0:W5:Y:S04]  /*1660*/  LDG.E R30, desc[UR4][R30.64] ;  /* 0x000000041e1e7981 */ /* 0x000168000c1e1900 */
.L_x_114:
[----:B------:R-:W-:Y:S05]  /*1670*/  BSYNC.RECONVERGENT B2 ;  /* 0x0000000000027941 */ /* 0x000fea0003800200 */
.L_x_113:
[----:B------:R-:W1:Y:S01]  /*1680*/  LDCU.128 UR8, c[0x3][0xd0] ;  /* 0x00c01a00ff0877ac */ /* 0x000e620008000c00 */
[----:B------:R-:W2:Y:S01]  /*1690*/  LDCU.64 UR6, c[0x3][0x108] ;  /* 0x00c02100ff0677ac */ /* 0x000ea20008000a00 */
[----:B-1----:R-:W-:Y:S02]  /*16a0*/  IMAD R3, R27, UR10, RZ ;  /* 0x0000000a1b037c24 */ /* 0x002fe4000f8e02ff */
[----:B------:R-:W-:-:S04]  /*16b0*/  IMAD.WIDE.U32 R24, R26, UR10, R12 ;  /* 0x0000000a1a187c25 */ /* 0x000fc8000f8e000c */
[----:B------:R-:W-:Y:S02]  /*16c0*/  IMAD R3, R26, UR11, R3 ;  /* 0x0000000b1a037c24 */ /* 0x000fe4000f8e0203 */
[----:B------:R-:W-:-:S04]  /*16d0*/  IMAD.WIDE.U32 R26, R24, UR8, R8 ;  /* 0x00000008181a7c25 */ /* 0x000fc8000f8e0008 */
[----:B------:R-:W-:Y:S01]  /*16e0*/  IMAD.IADD R35, R3, 0x1, R25 ;  /* 0x0000000103237824 */ /* 0x000fe200078e0219 */
[----:B--2---:R-:W-:-:S03]  /*16f0*/  LEA R2, P0, R26, UR6, 0x2 ;  /* 0x000000061a027c11 */ /* 0x004fc6000f8010ff */
[----:B------:R-:W-:-:S04]  /*1700*/  IMAD R3, R35, UR8, RZ ;  /* 0x0000000823037c24 */ /* 0x000fc8000f8e02ff */
[----:B------:R-:W-:-:S05]  /*1710*/  IMAD R37, R24, UR9, R3 ;  /* 0x0000000918257c24 */ /* 0x000fca000f8e0203 */
[----:B------:R-:W-:-:S04]  /*1720*/  IADD3 R3, PT, PT, R27, R37, RZ ;  /* 0x000000251b037210 */ /* 0x000fc80007ffe0ff */
[----:B------:R-:W-:-:S05]  /*1730*/  LEA.HI.X R3, R26, UR7, R3, 0x2, P0 ;  /* 0x000000071a037c11 */ /* 0x000fca00080f1403 */
[----:B0-----:R-:W2:Y:S01]  /*1740*/  LDG.E R31, desc[UR4][R2.64] ;  /* 0x00000004021f7981 */ /* 0x001ea2000c1e1900 */
[----:B------:R-:W-:Y:S01]  /*1750*/  BSSY.RECONVERGENT B2, `(.L_x_120) ;  /* 0x000003c000027945 */ /* 0x000fe20003800200 */
[----:B------:R-:W-:Y:S02]  /*1760*/  MOV R36, RZ ;  /* 0x000000ff00247202 */ /* 0x000fe40000000f00 */
[----:B--2---:R-:W-:-:S13]  /*1770*/  FSETP.GTU.AND P0, PT, R4, R31, PT ;  /* 0x0000001f0400720b */ /* 0x004fda0003f0c000 */
[----:B------:R-:W-:Y:S05]  /*1780*/  @!P0 BRA `(.L_x_121) ;  /* 0x0000000000e08947 */ /* 0x000fea0003800000 */
[----:B------:R-:W0:Y:S01]  /*1790*/  LDCU.64 UR6, c[0x3][0x110] ;  /* 0x00c02200ff0677ac */ /* 0x000e220008000a00 */
[----:B------:R-:W-:Y:S01]  /*17a0*/  IMAD.IADD R37, R37, 0x1, R27 ;  /* 0x0000000125257824 */ /* 0x000fe200078e021b */
        /* <DEDUP_REMOVED lines=16> */
[----:B-----5:R-:W-:Y:S05]  /*18b0*/  CALL.REL.NOINC `($__internal_1_$__cuda_sm3x_div_rn_noftz_f32_slowpath) ;  /* 0x0000001400c87944 */ /* 0x020fea0003c00000 */
.L_x_123:
[----:B------:R-:W-:Y:S05]  /*18c0*/  BSYNC.RECONVERGENT B3 ;  /* 0x0000000000037941 */ /* 0x000fea0003800200 */
.L_x_122:
        /* <DEDUP_REMOVED lines=12> */
.L_x_125:
[----:B------:R-:W0:Y:S01]  /*1990*/  LDCU.64 UR6, c[0x3][0x100] ;  /* 0x00c02000ff0677ac */ /* 0x000e220008000a00 */
[----:B------:R-:W-:Y:S01]  /*19a0*/  F2F.F64.F32 R32, R0 ;  /* 0x0000000000207310 */ /* 0x000fe20000201800 */
[----:B------:R-:W1:Y:S01]  /*19b0*/  LDCU.64 UR8, c[0x3][0xd0] ;  /* 0x00c01a00ff0877ac */ /* 0x000e620008000a00 */
[----:B------:R-:W2:Y:S06]  /*19c0*/  LDCU.64 UR10, c[0x3][0x100] ;  /* 0x00c02000ff0a77ac */ /* 0x000eac0008000a00 */
[----:B0-----:R-:W0:Y:S01]  /*19d0*/  I2F.U64 R31, UR6 ;  /* 0x00000006001f7d12 */ /* 0x001e220008301000 */
[----:B-1----:R-:W-:-:S02]  /*19e0*/  IMAD R3, R35, UR8, RZ ;  /* 0x0000000823037c24 */ /* 0x002fc4000f8e02ff */
[----:B------:R-:W-:-:S04]  /*19f0*/  IMAD.WIDE.U32 R26, R24, UR8, R8 ;  /* 0x00000008181a7c25 */ /* 0x000fc8000f8e0008 */
[----:B------:R-:W-:-:S05]  /*1a00*/  IMAD R3, R24, UR9, R3 ;  /* 0x0000000918037c24 */ /* 0x000fca000f8e0203 */
[----:B------:R-:W-:-:S05]  /*1a10*/  IADD3 R3, PT, PT, R27, R3, RZ ;  /* 0x000000031b037210 */ /* 0x000fca0007ffe0ff */
[----:B--2---:R-:W-:Y:S02]  /*1a20*/  IMAD R27, R3, UR10, RZ ;  /* 0x0000000a031b7c24 */ /* 0x004fe4000f8e02ff */
[----:B0-----:R-:W0:Y:S02]  /*1a30*/  F2F.F64.F32 R2, R31 ;  /* 0x0000001f00027310 */ /* 0x001e240000201800 */
[C---:B------:R-:W-:Y:S02]  /*1a40*/  IMAD R29, R26.reuse, UR11, R27 ;  /* 0x0000000b1a1d7c24 */ /* 0x040fe4000f8e021b */
[----:B------:R-:W-:-:S04]  /*1a50*/  IMAD.WIDE.U32 R26, R26, UR10, RZ ;  /* 0x0000000a1a1a7c25 */ /* 0x000fc8000f8e00ff */
[----:B------:R-:W-:-:S06]  /*1a60*/  IMAD.IADD R27, R27, 0x1, R29 ;  /* 0x000000011b1b7824 */ /* 0x000fcc00078e021d */
[----:B------:R-:W1:Y:S01]  /*1a70*/  I2F.F64.U64 R26, R26 ;  /* 0x0000001a001a7312 */ /* 0x000e620000301800 */
[----:B0-----:R-:W-:-:S08]  /*1a80*/  DADD R2, R2, -1 ;  /* 0xbff0000002027429 */ /* 0x001fd00000000000 */
[----:B------:R-:W-:-:S08]  /*1a90*/  DFMA R2, R2, R32, 0.5 ;  /* 0x3fe000000202742b */ /* 0x000fd00000000020 */
[----:B-1----:R-:W-:-:S11]  /*1aa0*/  DADD R2, R2, R26 ;  /* 0x0000000002027229 */ /* 0x002fd6000000001a */
.L_x_126:
[----:B------:R-:W-:Y:S05]  /*1ab0*/  BSYNC.RECONVERGENT B0 ;  /* 0x0000000000007941 */ /* 0x000fea0003800200 */
.L_x_124:
[----:B------:R-:W1:Y:S01]  /*1ac0*/  LDCU.64 UR6, c[0x3][0x118] ;  /* 0x00c02300ff0677ac */ /* 0x000e620008000a00 */
[----:B0-----:R-:W1:Y:S02]  /*1ad0*/  F2I.U64.F64.TRUNC R2, R2 ;  /* 0x0000000200027311 */ /* 0x001e64000030d800 */
[----:B-1----:R-:W-:-:S04]  /*1ae0*/  LEA R36, P0, R2, UR6, 0x2 ;  /* 0x0000000602247c11 */ /* 0x002fc8000f8010ff */
[----:B------:R-:W-:-:S05]  /*1af0*/  LEA.HI.X R37, R2, UR7, R3, 0x2, P0 ;  /* 0x0000000702257c11 */ /* 0x000fca00080f1403 */
[----:B------:R0:W5:Y:S04]  /*1b00*/  LDG.E R36, desc[UR4][R36.64] ;  /* 0x0000000424247981 */ /* 0x000168000c1e1900 */
.L_x_121:
[----:B------:R-:W-:Y:S05]  /*1b10*/  BSYNC.RECONVERGENT B2 ;  /* 0x0000000000027941 */ /* 0x000fea0003800200 */
.L_x_120:
[----:B------:R-:W1:Y:S01]  /*1b20*/  LDCU.128 UR8, c[0x3][0xd0] ;  /* 0x00c01a00ff0877ac */ /* 0x000e620008000c00 */
[----:B------:R-:W2:Y:S01]  /*1b30*/  LDCU.64 UR6, c[0x3][0x108] ;  /* 0x00c02100ff0677ac */ /* 0x000ea20008000a00 */
[----:B-1----:R-:W-:Y:S02]  /*1b40*/  IMAD R15, R15, UR10, RZ ;  /* 0x0000000a0f0f7c24 */ /* 0x002fe4000f8e02ff */
[----:B------:R-:W-:-:S04]  /*1b50*/  IMAD.WIDE.U32 R26, R14, UR10, R12 ;  /* 0x0000000a0e1a7c25 */ /* 0x000fc8000f8e000c */
[----:B------:R-:W-:Y:S02]  /*1b60*/  IMAD R15, R14, UR11, R15 ;  /* 0x0000000b0e0f7c24 */ /* 0x000fe4000f8e020f */
[----:B------:R-:W-:-:S03]  /*1b70*/  IMAD.WIDE.U32 R2, R26, UR8, R8 ;  /* 0x000000081a027c25 */ /* 0x000fc6000f8e0008 */
[----:B------:R-:W-:Y:S02]  /*1b80*/  IADD3 R12, PT, PT, R15, R27, RZ ;  /* 0x0000001b0f0c7210 */ /* 0x000fe40007ffe0ff */
[----:B--2---:R-:W-:-:S03]  /*1b90*/  LEA R14, P0, R2, UR6, 0x2 ;  /* 0x00000006020e7c11 */ /* 0x004fc6000f8010ff */
[----:B------:R-:W-:-:S04]  /*1ba0*/  IMAD R13, R12, UR8, RZ ;  /* 0x000000080c0d7c24 */ /* 0x000fc8000f8e02ff */
[----:B------:R-:W-:-:S05]  /*1bb0*/  IMAD R13, R26, UR9, R13 ;  /* 0x000000091a0d7c24 */ /* 0x000fca000f8e020d */
[----:B------:R-:W-:-:S04]  /*1bc0*/  IADD3 R29, PT, PT, R3, R13, RZ ;  /* 0x0000000d031d7210 */ /* 0x000fc80007ffe0ff */
[----:B------:R-:W-:-:S06]  /*1bd0*/  LEA.HI.X R15, R2, UR7, R29, 0x2, P0 ;  /* 0x00000007020f7c11 */ /* 0x000fcc00080f141d */
[----:B------:R-:W2:Y:S01]  /*1be0*/  LDG.E R15, desc[UR4][R14.64] ;  /* 0x000000040e0f7981 */ /* 0x000ea2000c1e1900 */
[----:B------:R-:W-:Y:S01]  /*1bf0*/  BSSY.RECONVERGENT B2, `(.L_x_127) ;  /* 0x0000033000027945 */ /* 0x000fe20003800200 */
[----:B------:R-:W-:Y:S01]  /*1c00*/  IMAD.MOV.U32 R8, RZ, RZ, RZ ;  /* 0x000000ffff087224 */ /* 0x000fe200078e00ff */
[----:B--2---:R-:W-:-:S13]  /*1c10*/  FSETP.GTU.AND P0, PT, R4, R15, PT ;  /* 0x0000000f0400720b */ /* 0x004fda0003f0c000 */
[----:B------:R-:W-:Y:S05]  /*1c20*/  @!P0 BRA `(.L_x_128) ;  /* 0x0000000000bc8947 */ /* 0x000fea0003800000 */
[----:B------:R-:W1:Y:S02]  /*1c30*/  LDCU.64 UR6, c[0x3][0x110] ;  /* 0x00c02200ff0677ac */ /* 0x000e640008000a00 */
[----:B-1----:R-:W-:-:S04]  /*1c40*/  LEA R8, P0, R2, UR6, 0x2 ;  /* 0x0000000602087c11 */ /* 0x002fc8000f8010ff */
[----:B------:R-:W-:Y:S01]  /*1c50*/  LEA.HI.X R9, R2, UR7, R29, 0x2, P0 ;  /* 0x0000000702097c11 */ /* 0x000fe200080f141d */
[----:B------:R-:W1:Y:S04]  /*1c60*/  LDCU.64 UR6, c[0x3][0x100] ;  /* 0x00c02000ff0677ac */ /* 0x000e680008000a00 */
[----:B------:R-:W2:Y:S01]  /*1c70*/  LDG.E R8, desc[UR4][R8.64] ;  /* 0x0000000408087981 */ /* 0x000ea2000c1e1900 */
[----:B------:R-:W-:Y:S01]  /*1c80*/  FADD R3, R4, -R15 ;  /* 0x8000000f04037221 */ /* 0x000fe20000000000 */
[----:B------:R-:W-:Y:S01]  /*1c90*/  BSSY.RECONVERGENT B3, `(.L_x_129) ;  /* 0x0000011000037945 */ /* 0x000fe20003800200 */
[----:B--2---:R-:W-:Y:S01]  /*1ca0*/  FADD R32, -R15, R8 ;  /* 0x000000080f207221 */ /* 0x004fe20000000100 */
[----:B-1----:R-:W-:Y:S02]  /*1cb0*/  IMAD R15, R29, UR6, RZ ;  /* 0x000000061d0f7c24 */ /* 0x002fe4000f8e02ff */
[C---:B------:R-:W-:Y:S01]  /*1cc0*/  IMAD.WIDE.U32 R8, R2.reuse, UR6, RZ ;  /* 0x0000000602087c25 */ /* 0x040fe2000f8e00ff */
[----:B------:R-:W1:Y:S03]  /*1cd0*/  MUFU.RCP R0, R32 ;  /* 0x0000002000007308 */ /* 0x000e660000001000 */
[----:B------:R-:W-:-:S05]  /*1ce0*/  IMAD R15, R2, UR7, R15 ;  /* 0x00000007020f7c24 */ /* 0x000fca000f8e020f */
[----:B------:R-:W2:Y:S01]  /*1cf0*/  FCHK P0, R3, R32 ;  /* 0x0000002003007302 */ /* 0x000ea20000000000 */
[----:B------:R-:W-:Y:S01]  /*1d00*/  IADD3 R15, PT, PT, R9, R15, RZ ;  /* 0x0000000f090f7210 */ /* 0x000fe20007ffe0ff */
[----:B-1----:R-:W-:-:S04]  /*1d10*/  FFMA R13, -R32, R0, 1 ;  /* 0x3f800000200d7423 */ /* 0x002fc80000000100 */
[----:B------:R-:W-:-:S04]  /*1d20*/  FFMA R0, R0, R13, R0 ;  /* 0x0000000d00007223 */ /* 0x000fc80000000000 */
[----:B------:R-:W-:-:S04]  /*1d30*/  FFMA R13, R3, R0, RZ ;  /* 0x00000000030d7223 */ /* 0x000fc800000000ff */
[----:B------:R-:W-:-:S04]  /*1d40*/  FFMA R2, -R32, R13, R3 ;  /* 0x0000000d20027223 */ /* 0x000fc80000000103 */
[----:B------:R-:W-:Y:S01]  /*1d50*/  FFMA R0, R0, R2, R13 ;  /* 0x0000000200007223 */ /* 0x000fe2000000000d */
[----:B--2---:R-:W-:Y:S06]  /*1d60*/  @!P0 BRA `(.L_x_130) ;  /* 0x00000000000c8947 */ /* 0x004fec0003800000 */
[----:B------:R-:W-:Y:S02]  /*1d70*/  MOV R0, R32 ;  /* 0x0000002000007202 */ /* 0x000fe40000000f00 */
[----:B------:R-:W-:-:S07]  /*1d80*/  MOV R2, 0x1da0 ;  /* 0x00001da000027802 */ /* 0x000fce0000000f00 */
[----:B0----5:R-:W-:Y:S05]  /*1d90*/  CALL.REL.NOINC `($__internal_1_$__cuda_sm3x_div_rn_noftz_f32_slowpath) ;  /* 0x0000001000907944 */ /* 0x021fea0003c00000 */
.L_x_130:
[----:B------:R-:W-:Y:S05]  /*1da0*/  BSYNC.RECONVERGENT B3 ;  /* 0x0000000000037941 */ /* 0x000fea0003800200 */
.L_x_129:
[----:B------:R-:W-:Y:S01]  /*1db0*/  FSETP.GT.AND P0, PT, R0, 1, PT ;  /* 0x3f8000000000780b */ /* 0x000fe20003f04000 */
[----:B------:R-:W-:-:S12]  /*1dc0*/  BSSY.RECONVERGENT B0, `(.L_x_131) ;  /* 0x0000010000007945 */ /* 0x000fd80003800200 */
[----:B------:R-:W1:Y:S02]  /*1dd0*/  @P0 LDC.64 R2, c[0x3][0x100] ;  /* 0x00c04000ff020b82 */ /* 0x000e640000000a00 */
[----:B-1----:R-:W-:-:S04]  /*1de0*/  @P0 IADD3 R2, P1, PT, R8, R2, RZ ;  /* 0x0000000208020210 */ /* 0x002fc80007f3e0ff */
[----:B------:R-:W-:-:S04]  /*1df0*/  @P0 IADD3 R2, P2, PT, R2, -0x1, RZ ;  /* 0xffffffff02020810 */ /* 0x000fc80007f5e0ff */
[----:B------:R-:W-:-:S06]  /*1e00*/  @P0 IADD3.X R3, PT, PT, R15, -0x1, R3, P2, P1 ;  /* 0xffffffff0f030810 */ /* 0x000fcc00017e2403 */
[----:B------:R-:W1:Y:S01]  /*1e10*/  @P0 I2F.F64.U64 R2, R2 ;  /* 0x0000000200020312 */ /* 0x000e620000301800 */
[----:B------:R-:W-:Y:S05]  /*1e20*/  @P0 BRA `(.L_x_132) ;  /* 0x0000000000240947 */ /* 0x000fea0003800000 */
[----:B------:R-:W2:Y:S01]  /*1e30*/  LDCU.64 UR6, c[0x3][0x100] ;  /* 0x00c02000ff0677ac */ /* 0x000ea20008000a00 */
[----:B-1----:R-:W-:Y:S01]  /*1e40*/  F2F.F64.F32 R2, R0 ;  /* 0x0000000000027310 */ /* 0x002fe20000201800 */
[----:B------:R-:W-:-:S07]  /*1e50*/  IMAD.MOV.U32 R14, RZ, RZ, R8 ;  /* 0x000000ffff0e7224 */ /* 0x000fce00078e0008 */
[----:B------:R-:W-:Y:S08]  /*1e60*/  I2F.F64.U64 R14, R14 ;  /* 0x0000000e000e7312 */ /* 0x000ff00000301800 */
[----:B--2---:R-:W1:Y:S08]  /*1e70*/  I2F.U64 R9, UR6 ;  /* 0x0000000600097d12 */ /* 0x004e700008301000 */
[----:B-1----:R-:W1:Y:S02]  /*1e80*/  F2F.F64.F32 R32, R9 ;  /* 0x0000000900207310 */ /* 0x002e640000201800 */
[----:B-1----:R-:W-:-:S08]  /*1e90*/  DADD R32, R32, -1 ;  /* 0xbff0000020207429 */ /* 0x002fd00000000000 */
[----:B------:R-:W-:-:S08]  /*1ea0*/  DFMA R2, R32, R2, 0.5 ;  /* 0x3fe000002002742b */ /* 0x000fd00000000002 */
[----:B------:R-:W-:-:S11]  /*1eb0*/  DADD R2, R2, R14 ;  /* 0x0000000002027229 */ /* 0x000fd6000000000e */
.L_x_132:
[----:B------:R-:W-:Y:S05]  /*1ec0*/  BSYNC.RECONVERGENT B0 ;  /* 0x0000000000007941 */ /* 0x000fea0003800200 */
.L_x_131:
[----:B------:R-:W2:Y:S01]  /*1ed0*/  LDCU.64 UR6, c[0x3][0x118] ;  /* 0x00c02300ff0677ac */ /* 0x000ea20008000a00 */
[----:B-1----:R-:W2:Y:S02]  /*1ee0*/  F2I.U64.F64.TRUNC R2, R2 ;  /* 0x0000000200027311 */ /* 0x002ea4000030d800 */
[----:B--2---:R-:W-:-:S04]  /*1ef0*/  LEA R8, P0, R2, UR6, 0x2 ;  /* 0x0000000602087c11 */ /* 0x004fc8000f8010ff */
[----:B------:R-:W-:-:S05]  /*1f00*/  LEA.HI.X R9, R2, UR7, R3, 0x2, P0 ;  /* 0x0000000702097c11 */ /* 0x000fca00080f1403 */
[----:B------:R1:W5:Y:S04]  /*1f10*/  LDG.E R8, desc[UR4][R8.64] ;  /* 0x0000000408087981 */ /* 0x000368000c1e1900 */
.L_x_128:
[----:B------:R-:W-:Y:S05]  /*1f20*/  BSYNC.RECONVERGENT B2 ;  /* 0x0000000000027941 */ /* 0x000fea0003800200 */
.L_x_127:
[----:B------:R-:W2:Y:S01]  /*1f30*/  LDCU.64 UR6, c[0x3][0xd0] ;  /* 0x00c01a00ff0677ac */ /* 0x000ea20008000a00 */
[----:B------:R-:W3:Y:S01]  /*1f40*/  LDCU.64 UR8, c[0x3][0x108] ;  /* 0x00c02100ff0877ac */ /* 0x000ee20008000a00 */
[----:B--2---:R-:W-:Y:S02]  /*1f50*/  IMAD R3, R16, UR6, RZ ;  /* 0x0000000610037c24 */ /* 0x004fe4000f8e02ff */
[----:B------:R-:W-:-:S04]  /*1f60*/  IMAD.WIDE.U32 R14, R18, UR6, R6 ;  /* 0x00000006120e7c25 */ /* 0x000fc8000f8e0006 */
[----:B------:R-:W-:Y:S01]  /*1f70*/  IMAD R3, R18, UR7, R3 ;  /* 0x0000000712037c24 */ /* 0x000fe2000f8e0203 */
[----:B---3--:R-:W-:-:S04]  /*1f80*/  LEA R2, P0, R14, UR8, 0x2 ;  /* 0x000000080e027c11 */ /* 0x008fc8000f8010ff */
[----:B------:R-:W-:-:S04]  /*1f90*/  IADD3 R13, PT, PT, R3, R15, RZ ;  /* 0x0000000f030d7210 */ /* 0x000fc80007ffe0ff */
[----:B------:R-:W-:-:S06]  /*1fa0*/  LEA.HI.X R3, R14, UR9, R13, 0x2, P0 ;  /* 0x000000090e037c11 */ /* 0x000fcc00080f140d */
[----:B------:R-:W2:Y:S01]  /*1fb0*/  LDG.E R3, desc[UR4][R2.64] ;  /* 0x0000000402037981 */ /* 0x000ea2000c1e1900 */
[----:B------:R-:W-:Y:S01]  /*1fc0*/  BSSY.RECONVERGENT B2, `(.L_x_133) ;  /* 0x0000033000027945 */ /* 0x000fe20003800200 */
[----:B-1----:R-:W-:Y:S02]  /*1fd0*/  MOV R9, RZ ;  /* 0x000000ff00097202 */ /* 0x002fe40000000f00 */
[----:B--2---:R-:W-:-:S13]  /*1fe0*/  FSETP.GTU.AND P0, PT, R4, R3, PT ;  /* 0x000000030400720b */ /* 0x004fda0003f0c000 */
[----:B------:R-:W-:Y:S05]  /*1ff0*/  @!P0 BRA `(.L_x_134) ;  /* 0x0000000000bc8947 */ /* 0x000fea0003800000 */
[----:B------:R-:W1:Y:S02]  /*2000*/  LDCU.64 UR6, c[0x3][0x110] ;  /* 0x00c02200ff0677ac */ /* 0x000e640008000a00 */
[----:B-1----:R-:W-:-:S04]  /*2010*/  LEA R18, P0, R14, UR6, 0x2 ;  /* 0x000000060e127c11 */ /* 0x002fc8000f8010ff */
[----:B------:R-:W-:Y:S01]  /*2020*/  LEA.HI.X R19, R14, UR7, R13, 0x2, P0 ;  /* 0x000000070e137c11 */ /* 0x000fe200080f140d */
[----:B------:R-:W1:Y:S04]  /*2030*/  LDCU.64 UR6, c[0x3][0x100] ;  /* 0x00c02000ff0677ac */ /* 0x000e680008000a00 */
[----:B------:R2:W3:Y:S01]  /*2040*/  LDG.E R18, desc[UR4][R18.64] ;  /* 0x0000000412127981 */ /* 0x0004e2000c1e1900 */
[----:B------:R-:W-:Y:S01]  /*2050*/  BSSY.RECONVERGENT B3, `(.L_x_135) ;  /* 0x0000012000037945 */ /* 0x000fe20003800200 */
[----:B-1----:R-:W-:-:S04]  /*2060*/  IMAD R13, R13, UR6, RZ ;  /* 0x000000060d0d7c24 */ /* 0x002fc8000f8e02ff */
[C---:B------:R-:W-:Y:S02]  /*2070*/  IMAD R13, R14.reuse, UR7, R13 ;  /* 0x000000070e0d7c24 */ /* 0x040fe4000f8e020d */
[----:B------:R-:W-:-:S04]  /*2080*/  IMAD.WIDE.U32 R14, R14, UR6, RZ ;  /* 0x000000060e0e7c25 */ /* 0x000fc8000f8e00ff */
[----:B--2---:R-:W-:Y:S02]  /*2090*/  IMAD.IADD R19, R15, 0x1, R13 ;  /* 0x000000010f137824 */ /* 0x004fe400078e020d */
[----:B---3--:R-:W-:Y:S01]  /*20a0*/  FADD R16, -R3, R18 ;  /* 0x0000001203107221 */ /* 0x008fe20000000100 */
[----:B------:R-:W-:-:S03]  /*20b0*/  FADD R3, R4, -R3 ;  /* 0x8000000304037221 */ /* 0x000fc60000000000 */
[----:B------:R-:W1:Y:S08]  /*20c0*/  MUFU.RCP R0, R16 ;  /* 0x0000001000007308 */ /* 0x000e700000001000 */
[----:B------:R-:W2:Y:S01]  /*20d0*/  FCHK P0, R3, R16 ;  /* 0x0000001003007302 */ /* 0x000ea20000000000 */
        /* <DEDUP_REMOVED lines=9> */
.L_x_136:
[----:B------:R-:W-:Y:S05]  /*2170*/  BSYNC.RECONVERGENT B3 ;  /* 0x0000000000037941 */ /* 0x000fea0003800200 */
.L_x_135:
        /* <DEDUP_REMOVED lines=10> */
[----:B------:R-:W-:-:S07]  /*2220*/  MOV R18, R14 ;  /* 0x0000000e00127202 */ /* 0x000fce0000000f00 */
[----:B------:R-:W-:Y:S08]  /*2230*/  I2F.F64.U64 R18, R18 ;  /* 0x0000001200127312 */ /* 0x000ff00000301800 */
[----:B--2---:R-:W1:Y:S08]  /*2240*/  I2F.U64 R9, UR6 ;  /* 0x0000000600097d12 */ /* 0x004e700008301000 */
[----:B-1----:R-:W1:Y:S02]  /*2250*/  F2F.F64.F32 R32, R9 ;  /* 0x0000000900207310 */ /* 0x002e640000201800 */
[----:B-1----:R-:W-:-:S08]  /*2260*/  DADD R32, R32, -1 ;  /* 0xbff0000020207429 */ /* 0x002fd00000000000 */
[----:B------:R-:W-:-:S08]  /*2270*/  DFMA R2, R32, R2, 0.5 ;  /* 0x3fe000002002742b */ /* 0x000fd00000000002 */
[----:B------:R-:W-:-:S11]  /*2280*/  DADD R2, R2, R18 ;  /* 0x0000000002027229 */ /* 0x000fd60000000012 */
.L_x_138:
[----:B------:R-:W-:Y:S05]  /*2290*/  BSYNC.RECONVERGENT B0 ;  /* 0x0000000000007941 */ /* 0x000fea0003800200 */
.L_x_137:
[----:B------:R-:W2:Y:S01]  /*22a0*/  LDCU.64 UR6, c[0x3][0x118] ;  /* 0x00c02300ff0677ac */ /* 0x000ea20008000a00 */
[----:B-1----:R-:W2:Y:S02]  /*22b0*/  F2I.U64.F64.TRUNC R2, R2 ;  /* 0x0000000200027311 */ /* 0x002ea4000030d800 */
[----:B--2---:R-:W-:-:S04]  /*22c0*/  LEA R14, P0, R2, UR6, 0x2 ;  /* 0x00000006020e7c11 */ /* 0x004fc8000f8010ff */
[----:B------:R-:W-:-:S05]  /*22d0*/  LEA.HI.X R15, R2, UR7, R3, 0x2, P0 ;  /* 0x00000007020f7c11 */ /* 0x000fca00080f1403 */
[----:B------:R1:W5:Y:S04]  /*22e0*/  LDG.E R9, desc[UR4][R14.64] ;  /* 0x000000040e097981 */ /* 0x000368000c1e1900 */
.L_x_134:
[----:B------:R-:W-:Y:S05]  /*22f0*/  BSYNC.RECONVERGENT B2 ;  /* 0x0000000000027941 */ /* 0x000fea0003800200 */
.L_x_133:
[----:B------:R-:W2:Y:S01]  /*2300*/  LDCU.64 UR6, c[0x3][0xd0] ;  /* 0x00c01a00ff0677ac */ /* 0x000ea20008000a00 */
[----:B------:R-:W3:Y:S01]  /*2310*/  LDCU.64 UR8, c[0x3][0x108] ;  /* 0x00c02100ff0877ac */ /* 0x000ee20008000a00 */
[----:B--2---:R-:W-:Y:S02]  /*2320*/  IMAD R13, R28, UR6, RZ ;  /* 0x000000061c0d7c24 */ /* 0x004fe4000f8e02ff */
[----:B------:R-:W-:-:S04]  /*2330*/  IMAD.WIDE.U32 R2, R22, UR6, R6 ;  /* 0x0000000616027c25 */ /* 0x000fc8000f8e0006 */
[----:B------:R-:W-:Y:S01]  /*2340*/  IMAD R23, R22, UR7, R13 ;  /* 0x0000000716177c24 */ /* 0x000fe2000f8e020d */
[----:B---3--:R-:W-:-:S03]  /*2350*/  LEA R18, P0, R2, UR8, 0x2 ;  /* 0x0000000802127c11 */ /* 0x008fc6000f8010ff */
[----:B------:R-:W-:-:S05]  /*2360*/  IMAD.IADD R23, R23, 0x1, R3 ;  /* 0x0000000117177824 */ /* 0x000fca00078e0203 */
        /* <DEDUP_REMOVED lines=26> */
[----:B------:R-:W-:Y:S01]  /*2510*/  IMAD.MOV.U32 R0, RZ, RZ, R16 ;  /* 0x000000ffff007224 */ /* 0x000fe200078e0010 */
[----:B------:R-:W-:-:S07]  /*2520*/  MOV R2, 0x2540 ;  /* 0x0000254000027802 */ /* 0x000fce0000000f00 */
[----:B0----5:R-:W-:Y:S05]  /*2530*/  CALL.REL.NOINC `($__internal_1_$__cuda_sm3x_div_rn_noftz_f32_slowpath) ;  /* 0x0000000800a87944 */ /* 0x021fea0003c00000 */
.L_x_142:
[----:B------:R-:W-:Y:S05]  /*2540*/  BSYNC.RECONVERGENT B3 ;  /* 0x0000000000037941 */ /* 0x000fea0003800200 */
.L_x_141:
        /* <DEDUP_REMOVED lines=17> */
.L_x_144:
[----:B------:R-:W-:Y:S05]  /*2660*/  BSYNC.RECONVERGENT B0 ;  /* 0x0000000000007941 */ /* 0x000fea0003800200 */
.L_x_143:
[----:B------:R-:W2:Y:S01]  /*2670*/  LDCU.64 UR6, c[0x3][0x118] ;  /* 0x00c02300ff0677ac */ /* 0x000ea20008000a00 */
[----:B-1----:R-:W2:Y:S02]  /*2680*/  F2I.U64.F64.TRUNC R2, R2 ;  /* 0x0000000200027311 */ /* 0x002ea4000030d800 */
[----:B--2---:R-:W-:-:S04]  /*2690*/  LEA R14, P0, R2, UR6, 0x2 ;  /* 0x00000006020e7c11 */ /* 0x004fc8000f8010ff */
[----:B------:R-:W-:-:S05]  /*26a0*/  LEA.HI.X R15, R2, UR7, R3, 0x2, P0 ;  /* 0x00000007020f7c11 */ /* 0x000fca00080f1403 */
[----:B------:R1:W5:Y:S04]  /*26b0*/  LDG.E R14, desc[UR4][R14.64] ;  /* 0x000000040e0e7981 */ /* 0x000368000c1e1900 */
.L_x_140:
[----:B------:R-:W-:Y:S05]  /*26c0*/  BSYNC.RECONVERGENT B2 ;  /* 0x0000000000027941 */ /* 0x000fea0003800200 */
.L_x_139:
[----:B------:R-:W2:Y:S01]  /*26d0*/  LDCU.64 UR6, c[0x3][0xd0] ;  /* 0x00c01a00ff0677ac */ /* 0x000ea20008000a00 */
[----:B------:R-:W3:Y:S01]  /*26e0*/  LDCU.64 UR8, c[0x3][0x108] ;  /* 0x00c02100ff0877ac */ /* 0x000ee20008000a00 */
[----:B--2---:R-:W-:Y:S02]  /*26f0*/  IMAD R35, R35, UR6, RZ ;  /* 0x0000000623237c24 */ /* 0x004fe4000f8e02ff */
[----:B------:R-:W-:-:S04]  /*2700*/  IMAD.WIDE.U32 R18, R24, UR6, R6 ;  /* 0x0000000618127c25 */ /* 0x000fc8000f8e0006 */
[----:B-1----:R-:W-:Y:S01]  /*2710*/  IMAD R15, R24, UR7, R35 ;  /* 0x00000007180f7c24 */ /* 0x002fe2000f8e0223 */
[----:B------:R-:W-:-:S03]  /*2720*/  SHF.L.U32 R22, R18, 0x2, RZ ;  /* 0x0000000212167819 */ /* 0x000fc600000006ff */
[----:B------:R-:W-:Y:S01]  /*2730*/  IMAD.IADD R15, R15, 0x1, R19 ;  /* 0x000000010f0f7824 */ /* 0x000fe200078e0213 */
[----:B---3--:R-:W-:-:S04]  /*2740*/  IADD3 R2, P0, PT, R22, UR8, RZ ;  /* 0x0000000816027c10 */ /* 0x008fc8000ff1e0ff */
[----:B------:R-:W-:-:S04]  /*2750*/  SHF.L.U64.HI R0, R18, 0x2, R15 ;  /* 0x0000000212007819 */ /* 0x000fc8000001020f */
[----:B------:R-:W-:-:S06]  /*2760*/  IADD3.X R3, PT, PT, R0, UR9, RZ, P0, !PT ;  /* 0x0000000900037c10 */ /* 0x000fcc00087fe4ff */
[----:B------:R-:W2:Y:S01]  /*2770*/  LDG.E R3, desc[UR4][R2.64] ;  /* 0x0000000402037981 */ /* 0x000ea2000c1e1900 */
[----:B------:R-:W-:Y:S01]  /*2780*/  BSSY.RECONVERGENT B2, `(.L_x_145) ;  /* 0x0000033000027945 */ /* 0x000fe20003800200 */
[----:B------:R-:W-:Y:S02]  /*2790*/  MOV R13, RZ ;  /* 0x000000ff000d7202 */ /* 0x000fe40000000f00 */
[----:B--2---:R-:W-:-:S13]  /*27a0*/  FSETP.GTU.AND P0, PT, R4, R3, PT ;  /* 0x000000030400720b */ /* 0x004fda0003f0c000 */
[----:B------:R-:W-:Y:S05]  /*27b0*/  @!P0 BRA `(.L_x_146) ;  /* 0x0000000000bc8947 */ /* 0x000fea0003800000 */
[----:B------:R-:W1:Y:S02]  /*27c0*/  LDCU.64 UR6, c[0x3][0x110] ;  /* 0x00c02200ff0677ac */ /* 0x000e640008000a00 */
[----:B-1----:R-:W-:-:S04]  /*27d0*/  IADD3 R22, P0, PT, R22, UR6, RZ ;  /* 0x0000000616167c10 */ /* 0x002fc8000ff1e0ff */
[----:B------:R-:W-:Y:S01]  /*27e0*/  IADD3.X R23, PT, PT, R0, UR7, RZ, P0, !PT ;  /* 0x0000000700177c10 */ /* 0x000fe200087fe4ff */
[----:B------:R-:W1:Y:S04]  /*27f0*/  LDCU.64 UR6, c[0x3][0x100] ;  /* 0x00c02000ff0677ac */ /* 0x000e680008000a00 */
[----:B------:R2:W3:Y:S01]  /*2800*/  LDG.E R22, desc[UR4][R22.64] ;  /* 0x0000000416167981 */ /* 0x0004e2000c1e1900 */
[----:B------:R-:W-:Y:S01]  /*2810*/  BSSY.RECONVERGENT B3, `(.L_x_147) ;  /* 0x0000012000037945 */ /* 0x000fe20003800200 */
[----:B-1----:R-:W-:-:S04]  /*2820*/  IMAD R15, R15, UR6, RZ ;  /* 0x000000060f0f7c24 */ /* 0x002fc8000f8e02ff */
[C---:B------:R-:W-:Y:S02]  /*2830*/  IMAD R15, R18.reuse, UR7, R15 ;  /* 0x00000007120f7c24 */ /* 0x040fe4000f8e020f */
[----:B------:R-:W-:-:S05]  /*2840*/  IMAD.WIDE.U32 R18, R18, UR6, RZ ;  /* 0x0000000612127c25 */ /* 0x000fca000f8e00ff */
[----:B--2---:R-:W-:Y:S01]  /*2850*/  IADD3 R23, PT, PT, R19, R15, RZ ;  /* 0x0000000f13177210 */ /* 0x004fe20007ffe0ff */
        /* <DEDUP_REMOVED lines=13> */
.L_x_148:
[----:B------:R-:W-:Y:S05]  /*2930*/  BSYNC.RECONVERGENT B3 ;  /* 0x0000000000037941 */ /* 0x000fea0003800200 */
.L_x_147:
        /* <DEDUP_REMOVED lines=17> */
.L_x_150:
[----:B------:R-:W-:Y:S05]  /*2a50*/  BSYNC.RECONVERGENT B0 ;  /* 0x0000000000007941 */ /* 0x000fea0003800200 */
.L_x_149:
[----:B------:R-:W2:Y:S01]  /*2a60*/  LDCU.64 UR6, c[0x3][0x118] ;  /* 0x00c02300ff0677ac */ /* 0x000ea20008000a00 */
[----:B-1----:R-:W2:Y:S02]  /*2a70*/  F2I.U64.F64.TRUNC R2, R2 ;  /* 0x0000000200027311 */ /* 0x002ea4000030d800 */
[----:B--2---:R-:W-:-:S04]  /*2a80*/  LEA R18, P0, R2, UR6, 0x2 ;  /* 0x0000000602127c11 */ /* 0x004fc8000f8010ff */
[----:B------:R-:W-:-:S05]  /*2a90*/  LEA.HI.X R19, R2, UR7, R3, 0x2, P0 ;  /* 0x0000000702137c11 */ /* 0x000fca00080f1403 */
[----:B------:R1:W5:Y:S04]  /*2aa0*/  LDG.E R13, desc[UR4][R18.64] ;  /* 0x00000004120d7981 */ /* 0x000368000c1e1900 */
.L_x_146:
[----:B------:R-:W-:Y:S05]  /*2ab0*/  BSYNC.RECONVERGENT B2 ;  /* 0x0000000000027941 */ /* 0x000fea0003800200 */
.L_x_145:
[----:B------:R-:W2:Y:S01]  /*2ac0*/  LDCU.64 UR6, c[0x3][0xd0] ;  /* 0x00c01a00ff0677ac */ /* 0x000ea20008000a00 */
[----:B------:R-:W3:Y:S01]  /*2ad0*/  LDCU.64 UR8, c[0x3][0x108] ;  /* 0x00c02100ff0877ac */ /* 0x000ee20008000a00 */
[----:B--2---:R-:W-:Y:S02]  /*2ae0*/  IMAD R3, R12, UR6, RZ ;  /* 0x000000060c037c24 */ /* 0x004fe4000f8e02ff */
[----:B------:R-:W-:-:S04]  /*2af0*/  IMAD.WIDE.U32 R6, R26, UR6, R6 ;  /* 0x000000061a067c25 */ /* 0x000fc8000f8e0006 */
[----:B------:R-:W-:Y:S01]  /*2b00*/  IMAD R3, R26, UR7, R3 ;  /* 0x000000071a037c24 */ /* 0x000fe2000f8e0203 */
[----:B-1----:R-:W-:-:S03]  /*2b10*/  SHF.L.U32 R18, R6, 0x2, RZ ;  /* 0x0000000206127819 */ /* 0x002fc600000006ff */
        /* <DEDUP_REMOVED lines=13> */
[----:B------:R-:W2:Y:S01]  /*2bf0*/  LDG.E R18, desc[UR4][R18.64] ;  /* 0x0000000412127981 */ /* 0x000ea2000c1e1900 */
[----:B------:R-:W-:Y:S01]  /*2c00*/  BSSY.RECONVERGENT B3, `(.L_x_153) ;  /* 0x0000012000037945 */ /* 0x000fe20003800200 */
[----:B--2---:R-:W-:Y:S01]  /*2c10*/  FADD R12, -R3, R18 ;  /* 0x00000012030c7221 */ /* 0x004fe20000000100 */
[----:B------:R-:W-:-:S03]  /*2c20*/  FADD R3, R4, -R3 ;  /* 0x8000000304037221 */ /* 0x000fc60000000000 */
[----:B------:R-:W2:Y:S08]  /*2c30*/  MUFU.RCP R0, R12 ;  /* 0x0000000c00007308 */ /* 0x000eb00000001000 */
[----:B------:R-:W3:Y:S01]  /*2c40*/  FCHK P0, R3, R12 ;  /* 0x0000000c03007302 */ /* 0x000ee20000000000 */
[----:B--2---:R-:W-:-:S04]  /*2c50*/  FFMA R7, -R12, R0, 1 ;  /* 0x3f8000000c077423 */ /* 0x004fc80000000100 */
[----:B------:R-:W-:Y:S01]  /*2c60*/  FFMA R0, R0, R7, R0 ;  /* 0x0000000700007223 */ /* 0x000fe20000000000 */
[----:B-1----:R-:W-:-:S03]  /*2c70*/  IMAD R7, R15, UR6, RZ ;  /* 0x000000060f077c24 */ /* 0x002fc6000f8e02ff */
[----:B------:R-:W-:Y:S01]  /*2c80*/  FFMA R15, R3, R0, RZ ;  /* 0x00000000030f7223 */ /* 0x000fe200000000ff */
[C---:B------:R-:W-:Y:S02]  /*2c90*/  IMAD R23, R6.reuse, UR7, R7 ;  /* 0x0000000706177c24 */ /* 0x040fe4000f8e0207 */
[----:B------:R-:W-:-:S04]  /*2ca0*/  IMAD.WIDE.U32 R6, R6, UR6, RZ ;  /* 0x0000000606067c25 */ /* 0x000fc8000f8e00ff */
[----:B------:R-:W-:Y:S01]  /*2cb0*/  FFMA R2, -R12, R15, R3 ;  /* 0x0000000f0c027223 */ /* 0x000fe20000000103 */
[----:B------:R-:W-:-:S03]  /*2cc0*/  IADD3 R19, PT, PT, R7, R23, RZ ;  /* 0x0000001707137210 */ /* 0x000fc60007ffe0ff */
[----:B------:R-:W-:Y:S01]  /*2cd0*/  FFMA R0, R0, R2, R15 ;  /* 0x0000000200007223 */ /* 0x000fe2000000000f */
[----:B---3--:R-:W-:Y:S06]  /*2ce0*/  @!P0 BRA `(.L_x_154) ;  /* 0x00000000000c8947 */ /* 0x008fec0003800000 */
[----:B------:R-:W-:Y:S01]  /*2cf0*/  IMAD.MOV.U32 R0, RZ, RZ, R12 ;  /* 0x000000ffff007224 */ /* 0x000fe200078e000c */
[----:B------:R-:W-:-:S07]  /*2d00*/  MOV R2, 0x2d20 ;  /* 0x00002d2000027802 */ /* 0x000fce0000000f00 */
[----:B0----5:R-:W-:Y:S05]  /*2d10*/  CALL.REL.NOINC `($__internal_1_$__cuda_sm3x_div_rn_noftz_f32_slowpath) ;  /* 0x0000000000b07944 */ /* 0x021fea0003c00000 */
.L_x_154:
[----:B------:R-:W-:Y:S05]  /*2d20*/  BSYNC.RECONVERGENT B3 ;  /* 0x0000000000037941 */ /* 0x000fea0003800200 */
.L_x_153:
        /* <DEDUP_REMOVED lines=17> */
.L_x_156:
[----:B------:R-:W-:Y:S05]  /*2e40*/  BSYNC.RECONVERGENT B0 ;  /* 0x0000000000007941 */ /* 0x000fea0003800200 */
.L_x_155:
[----:B------:R-:W2:Y:S01]  /*2e50*/  LDCU.64 UR6, c[0x3][0x118] ;  /* 0x00c02300ff0677ac */ /* 0x000ea20008000a00 */
[----:B-1----:R-:W2:Y:S02]  /*2e60*/  F2I.U64.F64.TRUNC R2, R2 ;  /* 0x0000000200027311 */ /* 0x002ea4000030d800 */
[----:B--2---:R-:W-:-:S04]  /*2e70*/  LEA R6, P0, R2, UR6, 0x2 ;  /* 0x0000000602067c11 */ /* 0x004fc8000f8010ff */
[----:B------:R-:W-:-:S05]  /*2e80*/  LEA.HI.X R7, R2, UR7, R3, 0x2, P0 ;  /* 0x0000000702077c11 */ /* 0x000fca00080f1403 */
[----:B------:R1:W5:Y:S04]  /*2e90*/  LDG.E R0, desc[UR4][R6.64] ;  /* 0x0000000406007981 */ /* 0x000368000c1e1900 */
.L_x_152:
[----:B------:R-:W-:Y:S05]  /*2ea0*/  BSYNC.RECONVERGENT B2 ;  /* 0x0000000000027941 */ /* 0x000fea0003800200 */
.L_x_151:
[-C--:B-1---5:R-:W-:Y:S01]  /*2eb0*/  FMUL R7, R0, R11.reuse ;  /* 0x0000000b00077220 */ /* 0x0a2fe20000400000 */
[----:B------:R-:W-:Y:S01]  /*2ec0*/  FADD R0, -R11, 1 ;  /* 0x3f8000000b007421 */ /* 0x000fe20000000100 */
[-C--:B------:R-:W-:Y:S01]  /*2ed0*/  FMUL R3, R8, R11.reuse ;  /* 0x0000000b08037220 */ /* 0x080fe20000400000 */
[-C--:B------:R-:W-:Y:S01]  /*2ee0*/  FMUL R14, R14, R11.reuse ;  /* 0x0000000b0e0e7220 */ /* 0x080fe20000400000 */
[----:B------:R-:W-:Y:S01]  /*2ef0*/  FMUL R30, R30, R11 ;  /* 0x0000000b1e1e7220 */ /* 0x000fe20000400000 */
[C---:B------:R-:W-:Y:S01]  /*2f00*/  FFMA R7, R0.reuse, R13, R7 ;  /* 0x0000000d00077223 */ /* 0x040fe20000000007 */
[C---:B------:R-:W-:Y:S01]  /*2f10*/  FFMA R3, R0.reuse, R36, R3 ;  /* 0x0000002400037223 */ /* 0x040fe20000000003 */
[----:B------:R-:W-:Y:S01]  /*2f20*/  FFMA R9, R0, R9, R14 ;  /* 0x0000000900097223 */ /* 0x000fe2000000000e */
[----:B------:R-:W-:Y:S01]  /*2f30*/  FADD R2, -R10, 1 ;  /* 0x3f8000000a027421 */ /* 0x000fe20000000100 */
[-C--:B------:R-:W-:Y:S01]  /*2f40*/  FMUL R7, R7, R10.reuse ;  /* 0x0000000a07077220 */ /* 0x080fe20000400000 */
[----:B------:R-:W-:Y:S01]  /*2f50*/  FFMA R17, R0, R17, R30 ;  /* 0x0000001100117223 */ /* 0x000fe2000000001e */
[----:B------:R-:W-:Y:S01]  /*2f60*/  FMUL R10, R3, R10 ;  /* 0x0000000a030a7220 */ /* 0x000fe20000400000 */
[----:B------:R-:W-:Y:S01]  /*2f70*/  FADD R0, -R5, 1 ;  /* 0x3f80000005007421 */ /* 0x000fe20000000100 */
[----:B------:R-:W-:-:S02]  /*2f80*/  FFMA R4, R2, R9, R7 ;  /* 0x0000000902047223 */ /* 0x000fc40000000007 */
[----:B------:R-:W-:Y:S02]  /*2f90*/  FFMA R17, R2, R17, R10 ;  /* 0x0000001102117223 */ /* 0x000fe4000000000a */
[----:B------:R-:W-:-:S04]  /*2fa0*/  FMUL R5, R4, R5 ;  /* 0x0000000504057220 */ /* 0x000fc80000400000 */
[----:B------:R-:W-:-:S05]  /*2fb0*/  FFMA R5, R0, R17, R5 ;  /* 0x0000001100057223 */ /* 0x000fca0000000005 */
[----:B------:R-:W-:Y:S01]  /*2fc0*/  STG.E desc[UR4][R20.64], R5 ;  /* 0x0000000514007986 */ /* 0x000fe2000c101904 */
[----:B------:R-:W-:Y:S05]  /*2fd0*/  EXIT ;  /* 0x000000000000794d */ /* 0x000fea0003800000 */
        .weak           $__internal_1_$__cuda_sm3x_div_rn_noftz_f32_slowpath
        .type           $__internal_1_$__cuda_sm3x_div_rn_noftz_f32_slowpath,@function
        .size           $__internal_1_$__cuda_sm3x_div_rn_noftz_f32_slowpath,(.L_x_170 - $__internal_1_$__cuda_sm3x_div_rn_noftz_f32_slowpath)
$__internal_1_$__cuda_sm3x_div_rn_noftz_f32_slowpath:
[----:B------:R-:W-:Y:S01]  /*2fe0*/  SHF.R.U32.HI R31, RZ, 0x17, R0 ;  /* 0x00000017ff1f7819 */ /* 0x000fe20000011600 */
[----:B------:R-:W-:Y:S01]  /*2ff0*/  BSSY.RECONVERGENT B0, `(.L_x_157) ;  /* 0x0000062000007945 */ /* 0x000fe20003800200 */
[----:B------:R-:W-:Y:S02]  /*3000*/  SHF.R.U32.HI R32, RZ, 0x17, R3 ;  /* 0x00000017ff207819 */ /* 0x000fe40000011603 */
[----:B------:R-:W-:Y:S02]  /*3010*/  LOP3.LUT R31, R31, 0xff, RZ, 0xc0, !PT ;  /* 0x000000ff1f1f7812 */ /* 0x000fe400078ec0ff */
[----:B------:R-:W-:Y:S02]  /*3020*/  LOP3.LUT R32, R32, 0xff, RZ, 0xc0, !PT ;  /* 0x000000ff20207812 */ /* 0x000fe400078ec0ff */
[----:B------:R-:W-:-:S03]  /*3030*/  IADD3 R33, PT, PT, R31, -0x1, RZ ;  /* 0xffffffff1f217810 */ /* 0x000fc60007ffe0ff */
[----:B------:R-:W-:Y:S01]  /*3040*/  VIADD R34, R32, 0xffffffff ;  /* 0xffffffff20227836 */ /* 0x000fe20000000000 */
[----:B------:R-:W-:-:S04]  /*3050*/  ISETP.GT.U32.AND P0, PT, R33, 0xfd, PT ;  /* 0x000000fd2100780c */ /* 0x000fc80003f04070 */
[----:B------:R-:W-:-:S13]  /*3060*/  ISETP.GT.U32.OR P0, PT, R34, 0xfd, P0 ;  /* 0x000000fd2200780c */ /* 0x000fda0000704470 */
[----:B------:R-:W-:Y:S01]  /*3070*/  @!P0 MOV R29, RZ ;  /* 0x000000ff001d8202 */ /* 0x000fe20000000f00 */
        /* <DEDUP_REMOVED lines=17> */
[----:B------:R-:W-:Y:S02]  /*3190*/  ISETP.GE.AND P0, PT, R34, RZ, PT ;  /* 0x000000ff2200720c */ /* 0x000fe40003f06270 */
[----:B------:R-:W-:-:S11]  /*31a0*/  ISETP.GE.AND P1, PT, R33, RZ, PT ;  /* 0x000000ff2100720c */ /* 0x000fd60003f26270 */
[----:B------:R-:W-:Y:S01]  /*31b0*/  @P0 MOV R29, RZ ;  /* 0x000000ff001d0202 */ /* 0x000fe20000000f00 */
[----:B------:R-:W-:Y:S02]  /*31c0*/  @!P0 IMAD.MOV.U32 R29, RZ, RZ, -0x40 ;  /* 0xffffffc0ff1d8424 */ /* 0x000fe400078e00ff */
[----:B------:R-:W-:Y:S01]  /*31d0*/  @!P0 FFMA R3, R3, 1.84467440737095516160e+19, RZ ;  /* 0x5f80000003038823 */ /* 0x000fe200000000ff */
[----:B------:R-:W-:Y:S02]  /*31e0*/  @!P1 FFMA R0, R0, 1.84467440737095516160e+19, RZ ;  /* 0x5f80000000009823 */ /* 0x000fe400000000ff */
[----:B------:R-:W-:-:S07]  /*31f0*/  @!P1 IADD3 R29, PT, PT, R29, 0x40, RZ ;  /* 0x000000401d1d9810 */ /* 0x000fce0007ffe0ff */
.L_x_158:
[----:B------:R-:W-:Y:S01]  /*3200*/  LEA R33, R31, 0xc0800000, 0x17 ;  /* 0xc08000001f217811 */ /* 0x000fe200078eb8ff */
[----:B------:R-:W-:Y:S01]  /*3210*/  VIADD R32, R32, 0xffffff81 ;  /* 0xffffff8120207836 */ /* 0x000fe20000000000 */
[----:B------:R-:W-:Y:S02]  /*3220*/  BSSY.RECONVERGENT B1, `(.L_x_163) ;  /* 0x0000035000017945 */ /* 0x000fe40003800200 */
[----:B------:R-:W-:Y:S01]  /*3230*/  IADD3 R34, PT, PT, -R33, R0, RZ ;  /* 0x0000000021227210 */ /* 0x000fe20007ffe1ff */
[C---:B------:R-:W-:Y:S01]  /*3240*/  IMAD R0, R32.reuse, -0x800000, R3 ;  /* 0xff80000020007824 */ /* 0x040fe200078e0203 */
[----:B------:R-:W-:Y:S02]  /*3250*/  IADD3 R32, PT, PT, R32, 0x7f, -R31 ;  /* 0x0000007f20207810 */ /* 0x000fe40007ffe81f */
[----:B------:R-:W0:Y:S01]  /*3260*/  MUFU.RCP R33, R34 ;  /* 0x0000002200217308 */ /* 0x000e220000001000 */
[----:B------:R-:W-:Y:S01]  /*3270*/  FADD.FTZ R39, -R34, -RZ ;  /* 0x800000ff22277221 */ /* 0x000fe20000010100 */
[----:B------:R-:W-:-:S03]  /*3280*/  IADD3 R29, PT, PT, R32, R29, RZ ;  /* 0x0000001d201d7210 */ /* 0x000fc60007ffe0ff */
[----:B0-----:R-:W-:-:S04]  /*3290*/  FFMA R38, R33, R39, 1 ;  /* 0x3f80000021267423 */ /* 0x001fc80000000027 */
[----:B------:R-:W-:-:S04]  /*32a0*/  FFMA R33, R33, R38, R33 ;  /* 0x0000002621217223 */ /* 0x000fc80000000021 */
[----:B------:R-:W-:-:S04]  /*32b0*/  FFMA R38, R0, R33, RZ ;  /* 0x0000002100267223 */ /* 0x000fc800000000ff */
[----:B------:R-:W-:-:S04]  /*32c0*/  FFMA R32, R39, R38, R0 ;  /* 0x0000002627207223 */ /* 0x000fc80000000000 */
[----:B------:R-:W-:-:S04]  /*32d0*/  FFMA R32, R33, R32, R38 ;  /* 0x0000002021207223 */ /* 0x000fc80000000026 */
[----:B------:R-:W-:-:S04]  /*32e0*/  FFMA R39, R39, R32, R0 ;  /* 0x0000002027277223 */ /* 0x000fc80000000000 */
[----:B------:R-:W-:-:S05]  /*32f0*/  FFMA R0, R33, R39, R32 ;  /* 0x0000002721007223 */ /* 0x000fca0000000020 */
[----:B------:R-:W-:-:S04]  /*3300*/  SHF.R.U32.HI R34, RZ, 0x17, R0 ;  /* 0x00000017ff227819 */ /* 0x000fc80000011600 */
[----:B------:R-:W-:-:S04]  /*3310*/  LOP3.LUT R34, R34, 0xff, RZ, 0xc0, !PT ;  /* 0x000000ff22227812 */ /* 0x000fc800078ec0ff */
[----:B------:R-:W-:-:S05]  /*3320*/  IADD3 R3, PT, PT, R34, R29, RZ ;  /* 0x0000001d22037210 */ /* 0x000fca0007ffe0ff */
        /* <DEDUP_REMOVED lines=10> */
[CCC-:B------:R-:W-:Y:S01]  /*33d0*/  FFMA.RP R29, R33.reuse, R39.reuse, R32.reuse ;  /* 0x00000027211d7223 */ /* 0x1c0fe20000008020 */
[CCC-:B------:R-:W-:Y:S01]  /*33e0*/  FFMA.RM R34, R33.reuse, R39.reuse, R32.reuse ;  /* 0x0000002721227223 */ /* 0x1c0fe20000004020 */
[----:B------:R-:W-:Y:S01]  /*33f0*/  FFMA.RZ R32, R33, R39, R32 ;  /* 0x0000002721207223 */ /* 0x000fe2000000c020 */
[C---:B------:R-:W-:Y:S02]  /*3400*/  ISETP.NE.AND P2, PT, R3.reuse, RZ, PT ;  /* 0x000000ff0300720c */ /* 0x040fe40003f45270 */
[C---:B------:R-:W-:Y:S02]  /*3410*/  ISETP.NE.AND P1, PT, R3.reuse, RZ, PT ;  /* 0x000000ff0300720c */ /* 0x040fe40003f25270 */
[----:B------:R-:W-:Y:S02]  /*3420*/  LOP3.LUT R31, R32, 0x7fffff, RZ, 0xc0, !PT ;  /* 0x007fffff201f7812 */ /* 0x000fe400078ec0ff */
[----:B------:R-:W-:Y:S02]  /*3430*/  IADD3 R32, PT, PT, R3, 0x20, RZ ;  /* 0x0000002003207810 */ /* 0x000fe40007ffe0ff */
[----:B------:R-:W-:-:S02]  /*3440*/  LOP3.LUT R31, R31, 0x800000, RZ, 0xfc, !PT ;  /* 0x008000001f1f7812 */ /* 0x000fc400078efcff */
[----:B------:R-:W-:Y:S02]  /*3450*/  FSETP.NEU.FTZ.AND P0, PT, R29, R34, PT ;  /* 0x000000221d00720b */ /* 0x000fe40003f1d000 */
[----:B------:R-:W-:Y:S02]  /*3460*/  SHF.L.U32 R29, R31, R32, RZ ;  /* 0x000000201f1d7219 */ /* 0x000fe400000006ff */
[----:B------:R-:W-:Y:S02]  /*3470*/  IADD3 R3, PT, PT, -R3, RZ, RZ ;  /* 0x000000ff03037210 */ /* 0x000fe40007ffe1ff */
[----:B------:R-:W-:Y:S02]  /*3480*/  ISETP.NE.AND P1, PT, R29, RZ, P1 ;  /* 0x000000ff1d00720c */ /* 0x000fe40000f25270 */
[----:B------:R-:W-:Y:S02]  /*3490*/  SEL R32, R3, RZ, P2 ;  /* 0x000000ff03207207 */ /* 0x000fe40001000000 */
[----:B------:R-:W-:-:S02]  /*34a0*/  PLOP3.LUT P0, PT, P0, P1, PT, 0xf8, 0x8f ;  /* 0x00000000008f781c */ /* 0x000fc40000703f70 */
[----:B------:R-:W-:Y:S02]  /*34b0*/  SHF.R.U32.HI R32, RZ, R32, R31 ;  /* 0x00000020ff207219 */ /* 0x000fe4000001161f */
[----:B------:R-:W-:Y:S02]  /*34c0*/  SEL R34, RZ, 0x1, !P0 ;  /* 0x00000001ff227807 */ /* 0x000fe40004000000 */
[----:B------:R-:W-:-:S04]  /*34d0*/  SHF.R.U32.HI R29, RZ, 0x1, R32 ;  /* 0x00000001ff1d7819 */ /* 0x000fc80000011620 */
[----:B------:R-:W-:-:S04]  /*34e0*/  LOP3.LUT R3, R34, 0x1, R29, 0xf8, !PT ;  /* 0x0000000122037812 */ /* 0x000fc800078ef81d */
[----:B------:R-:W-:-:S05]  /*34f0*/  LOP3.LUT R32, R3, R32, RZ, 0xc0, !PT ;  /* 0x0000002003207212 */ /* 0x000fca00078ec0ff */
[----:B------:R-:W-:-:S05]  /*3500*/  IMAD.IADD R29, R29, 0x1, R32 ;  /* 0x000000011d1d7824 */ /* 0x000fca00078e0220 */
[----:B------:R-:W-:Y:S01]  /*3510*/  LOP3.LUT R0, R29, R0, RZ, 0xfc, !PT ;  /* 0x000000001d007212 */ /* 0x000fe200078efcff */
[----:B------:R-:W-:Y:S06]  /*3520*/  BRA `(.L_x_166) ;  /* 0x0000000000107947 */ /* 0x000fec0003800000 */
.L_x_165:
[----:B------:R-:W-:-:S04]  /*3530*/  LOP3.LUT R0, R0, 0x80000000, RZ, 0xc0, !PT ;  /* 0x8000000000007812 */ /* 0x000fc800078ec0ff */
[----:B------:R-:W-:Y:S01]  /*3540*/  LOP3.LUT R0, R0, 0x7f800000, RZ, 0xfc, !PT ;  /* 0x7f80000000007812 */ /* 0x000fe200078efcff */
[----:B------:R-:W-:Y:S06]  /*3550*/  BRA `(.L_x_166) ;  /* 0x0000000000047947 */ /* 0x000fec0003800000 */
.L_x_164:
[----:B------:R-:W-:-:S07]  /*3560*/  LEA R0, R29, R0, 0x17 ;  /* 0x000000001d007211 */ /* 0x000fce00078eb8ff */
.L_x_166:
[----:B------:R-:W-:Y:S05]  /*3570*/  BSYNC.RECONVERGENT B1 ;  /* 0x0000000000017941 */ /* 0x000fea0003800200 */
.L_x_163:
[----:B------:R-:W-:Y:S05]  /*3580*/  BRA `(.L_x_167) ;  /* 0x0000000000207947 */ /* 0x000fea0003800000 */
.L_x_162:
[----:B------:R-:W-:-:S04]  /*3590*/  LOP3.LUT R0, R0, 0x80000000, R3, 0x48, !PT ;  /* 0x8000000000007812 */ /* 0x000fc800078e4803 */
[----:B------:R-:W-:Y:S01]  /*35a0*/  LOP3.LUT R0, R0, 0x7f800000, RZ, 0xfc, !PT ;  /* 0x7f80000000007812 */ /* 0x000fe200078efcff */
[----:B------:R-:W-:Y:S06]  /*35b0*/  BRA `(.L_x_167) ;  /* 0x0000000000147947 */ /* 0x000fec0003800000 */
.L_x_161:
[----:B------:R-:W-:Y:S01]  /*35c0*/  LOP3.LUT R0, R0, 0x80000000, R3, 0x48, !PT ;  /* 0x8000000000007812 */ /* 0x000fe200078e4803 */
[----:B------:R-:W-:Y:S06]  /*35d0*/  BRA `(.L_x_167) ;  /* 0x00000000000c7947 */ /* 0x000fec0003800000 */
.L_x_160:
[----:B------:R-:W0:Y:S01]  /*35e0*/  MUFU.RSQ R0, -QNAN ;  /* 0xffc0000000007908 */ /* 0x000e220000001400 */
[----:B------:R-:W-:Y:S05]  /*35f0*/  BRA `(.L_x_167) ;  /* 0x0000000000047947 */ /* 0x000fea0003800000 */
.L_x_159:
[----:B------:R-:W-:-:S07]  /*3600*/  FADD.FTZ R0, R3, R0 ;  /* 0x0000000003007221 */ /* 0x000fce0000010000 */
.L_x_167:
[----:B------:R-:W-:Y:S05]  /*3610*/  BSYNC.RECONVERGENT B0 ;  /* 0x0000000000007941 */ /* 0x000fea0003800200 */
.L_x_157:
[----:B------:R-:W-:-:S04]  /*3620*/  HFMA2 R3, -RZ, RZ, 0, 0 ;  /* 0x00000000ff037431 */ /* 0x000fc800000001ff */
[----:B0-----:R-:W-:Y:S05]  /*3630*/  RET.REL.NODEC R2 `(_Z15equalize_kernelPf) ;  /* 0xffffffc802707950 */ /* 0x001fea0003c3ffff */
.L_x_168:
        /* <DEDUP_REMOVED lines=12> */
.L_x_170:


//--------------------- .nv.shared.reserved.0     --------------------------
	.section	.nv.shared.reserved.0,"aw",@nobits
	.weak		__nv_reservedSMEM_offset_0_alias
	.size		__nv_reservedSMEM_offset_0_alias, 0, 64
	.other		__nv_reservedSMEM_offset_0_alias,@"STO_CUDA_RESERVED_SHARED STV_DEFAULT"
__nv_reservedSMEM_offset_0_alias:
	.zero		0
	.zero		64


//--------------------- .nv.constant0._Z10cdf_kernelPfS_S_PKf --------------------------
	.section	.nv.constant0._Z10cdf_kernelPfS_S_PKf,"a",@progbits
	.sectionflags	@""
	.align	4
.nv.constant0._Z10cdf_kernelPfS_S_PKf:
	.zero		928


//--------------------- .nv.constant0._Z15equalize_kernelPf --------------------------
	.section	.nv.constant0._Z15equalize_kernelPf,"a",@progbits
	.sectionflags	@""
	.align	4
.nv.constant0._Z15equalize_kernelPf:
	.zero		904


//--------------------- SYMBOLS --------------------------

	.type		.nv.reservedSmem.offset0,@object
	.size		.nv.reservedSmem.offset0,0x4
